//
// Generated by NVIDIA NVVM Compiler
//
// Compiler Build ID: CL-36424714
// Cuda compilation tools, release 13.0, V13.0.88
// Based on NVVM 20.0.0
//

.version 9.0
.target sm_100
.address_size 64

	// .globl	_Z7gemm_v0mmmPKfS0_Pff
// _ZZ11gemm_sharedmmmmPKfS0_PffE8A_SHARED has been demoted
// _ZZ11gemm_sharedmmmmPKfS0_PffE8B_SHARED has been demoted

.visible .entry _Z7gemm_v0mmmPKfS0_Pff(
	.param .u64 _Z7gemm_v0mmmPKfS0_Pff_param_0,
	.param .u64 _Z7gemm_v0mmmPKfS0_Pff_param_1,
	.param .u64 _Z7gemm_v0mmmPKfS0_Pff_param_2,
	.param .u64 .ptr .align 1 _Z7gemm_v0mmmPKfS0_Pff_param_3,
	.param .u64 .ptr .align 1 _Z7gemm_v0mmmPKfS0_Pff_param_4,
	.param .u64 .ptr .align 1 _Z7gemm_v0mmmPKfS0_Pff_param_5,
	.param .f32 _Z7gemm_v0mmmPKfS0_Pff_param_6
)
{
	.reg .pred 	%p<13>;
	.reg .b32 	%r<9>;
	.reg .b32 	%f<71>;
	.reg .b64 	%rd<105>;

	ld.param.u64 	%rd26, [_Z7gemm_v0mmmPKfS0_Pff_param_0];
	ld.param.u64 	%rd23, [_Z7gemm_v0mmmPKfS0_Pff_param_1];
	ld.param.u64 	%rd24, [_Z7gemm_v0mmmPKfS0_Pff_param_2];
	ld.param.u64 	%rd27, [_Z7gemm_v0mmmPKfS0_Pff_param_3];
	ld.param.u64 	%rd28, [_Z7gemm_v0mmmPKfS0_Pff_param_4];
	cvta.to.global.u64 	%rd1, %rd28;
	cvta.to.global.u64 	%rd2, %rd27;
	mov.u32 	%r1, %tid.x;
	mov.u32 	%r2, %ntid.x;
	mov.u32 	%r3, %ctaid.x;
	mad.lo.s32 	%r4, %r2, %r3, %r1;
	mov.u32 	%r5, %tid.y;
	mov.u32 	%r6, %ntid.y;
	mov.u32 	%r7, %ctaid.y;
	mad.lo.s32 	%r8, %r6, %r7, %r5;
	cvt.u64.u32 	%rd3, %r8;
	setp.le.u64 	%p1, %rd26, %rd3;
	cvt.s64.s32 	%rd4, %r4;
	setp.le.u64 	%p2, %rd23, %rd4;
	or.pred  	%p3, %p1, %p2;
	@%p3 bra 	$L__BB0_14;
	setp.eq.s64 	%p4, %rd24, 0;
	mov.f32 	%f70, 0f00000000;
	@%p4 bra 	$L__BB0_13;
	mul.lo.s64 	%rd5, %rd24, %rd3;
	and.b64  	%rd6, %rd24, 7;
	setp.lt.u64 	%p5, %rd24, 8;
	mov.f32 	%f70, 0f00000000;
	mov.b64 	%rd103, 0;
	@%p5 bra 	$L__BB0_5;
	and.b64  	%rd103, %rd24, -8;
	shl.b64 	%rd30, %rd4, 2;
	add.s64 	%rd100, %rd1, %rd30;
	shl.b64 	%rd31, %rd5, 2;
	add.s64 	%rd32, %rd31, %rd2;
	add.s64 	%rd99, %rd32, 16;
	shl.b64 	%rd10, %rd23, 2;
	mov.f32 	%f70, 0f00000000;
	mov.u64 	%rd101, %rd103;
$L__BB0_4:
	.pragma "nounroll";
	ld.global.f32 	%f18, [%rd99+-16];
	ld.global.f32 	%f19, [%rd100];
	fma.rn.f32 	%f20, %f18, %f19, %f70;
	ld.global.f32 	%f21, [%rd99+-12];
	add.s64 	%rd33, %rd100, %rd10;
	ld.global.f32 	%f22, [%rd33];
	fma.rn.f32 	%f23, %f21, %f22, %f20;
	ld.global.f32 	%f24, [%rd99+-8];
	add.s64 	%rd34, %rd33, %rd10;
	ld.global.f32 	%f25, [%rd34];
	fma.rn.f32 	%f26, %f24, %f25, %f23;
	ld.global.f32 	%f27, [%rd99+-4];
	add.s64 	%rd35, %rd34, %rd10;
	ld.global.f32 	%f28, [%rd35];
	fma.rn.f32 	%f29, %f27, %f28, %f26;
	ld.global.f32 	%f30, [%rd99];
	add.s64 	%rd36, %rd35, %rd10;
	ld.global.f32 	%f31, [%rd36];
	fma.rn.f32 	%f32, %f30, %f31, %f29;
	ld.global.f32 	%f33, [%rd99+4];
	add.s64 	%rd37, %rd36, %rd10;
	ld.global.f32 	%f34, [%rd37];
	fma.rn.f32 	%f35, %f33, %f34, %f32;
	ld.global.f32 	%f36, [%rd99+8];
	add.s64 	%rd38, %rd37, %rd10;
	ld.global.f32 	%f37, [%rd38];
	fma.rn.f32 	%f38, %f36, %f37, %f35;
	ld.global.f32 	%f39, [%rd99+12];
	add.s64 	%rd39, %rd38, %rd10;
	ld.global.f32 	%f40, [%rd39];
	fma.rn.f32 	%f70, %f39, %f40, %f38;
	add.s64 	%rd101, %rd101, -8;
	shl.b64 	%rd40, %rd23, 5;
	add.s64 	%rd100, %rd100, %rd40;
	add.s64 	%rd99, %rd99, 32;
	setp.ne.s64 	%p6, %rd101, 0;
	@%p6 bra 	$L__BB0_4;
$L__BB0_5:
	setp.eq.s64 	%p7, %rd6, 0;
	@%p7 bra 	$L__BB0_13;
	and.b64  	%rd18, %rd24, 3;
	setp.lt.u64 	%p8, %rd6, 4;
	@%p8 bra 	$L__BB0_8;
	add.s64 	%rd41, %rd103, %rd5;
	shl.b64 	%rd42, %rd41, 2;
	add.s64 	%rd43, %rd2, %rd42;
	ld.global.f32 	%f42, [%rd43];
	mad.lo.s64 	%rd44, %rd103, %rd23, %rd4;
	shl.b64 	%rd45, %rd44, 2;
	add.s64 	%rd46, %rd1, %rd45;
	ld.global.f32 	%f43, [%rd46];
	fma.rn.f32 	%f44, %f42, %f43, %f70;
	add.s64 	%rd47, %rd103, 1;
	and.b64  	%rd48, %rd47, 4294967295;
	add.s64 	%rd49, %rd48, %rd5;
	shl.b64 	%rd50, %rd49, 2;
	add.s64 	%rd51, %rd2, %rd50;
	ld.global.f32 	%f45, [%rd51];
	mad.lo.s64 	%rd52, %rd48, %rd23, %rd4;
	shl.b64 	%rd53, %rd52, 2;
	add.s64 	%rd54, %rd1, %rd53;
	ld.global.f32 	%f46, [%rd54];
	fma.rn.f32 	%f47, %f45, %f46, %f44;
	add.s64 	%rd55, %rd103, 2;
	and.b64  	%rd56, %rd55, 4294967295;
	add.s64 	%rd57, %rd56, %rd5;
	shl.b64 	%rd58, %rd57, 2;
	add.s64 	%rd59, %rd2, %rd58;
	ld.global.f32 	%f48, [%rd59];
	mad.lo.s64 	%rd60, %rd56, %rd23, %rd4;
	shl.b64 	%rd61, %rd60, 2;
	add.s64 	%rd62, %rd1, %rd61;
	ld.global.f32 	%f49, [%rd62];
	fma.rn.f32 	%f50, %f48, %f49, %f47;
	add.s64 	%rd63, %rd103, 3;
	and.b64  	%rd64, %rd63, 4294967295;
	add.s64 	%rd65, %rd64, %rd5;
	shl.b64 	%rd66, %rd65, 2;
	add.s64 	%rd67, %rd2, %rd66;
	ld.global.f32 	%f51, [%rd67];
	mad.lo.s64 	%rd68, %rd64, %rd23, %rd4;
	shl.b64 	%rd69, %rd68, 2;
	add.s64 	%rd70, %rd1, %rd69;
	ld.global.f32 	%f52, [%rd70];
	fma.rn.f32 	%f70, %f51, %f52, %f50;
	add.s64 	%rd71, %rd103, 4;
	and.b64  	%rd103, %rd71, 4294967295;
$L__BB0_8:
	setp.eq.s64 	%p9, %rd18, 0;
	@%p9 bra 	$L__BB0_13;
	setp.eq.s64 	%p10, %rd18, 1;
	@%p10 bra 	$L__BB0_11;
	add.s64 	%rd72, %rd103, %rd5;
	shl.b64 	%rd73, %rd72, 2;
	add.s64 	%rd74, %rd2, %rd73;
	ld.global.f32 	%f54, [%rd74];
	mad.lo.s64 	%rd75, %rd103, %rd23, %rd4;
	shl.b64 	%rd76, %rd75, 2;
	add.s64 	%rd77, %rd1, %rd76;
	ld.global.f32 	%f55, [%rd77];
	fma.rn.f32 	%f56, %f54, %f55, %f70;
	add.s64 	%rd78, %rd103, 1;
	and.b64  	%rd79, %rd78, 4294967295;
	add.s64 	%rd80, %rd79, %rd5;
	shl.b64 	%rd81, %rd80, 2;
	add.s64 	%rd82, %rd2, %rd81;
	ld.global.f32 	%f57, [%rd82];
	mad.lo.s64 	%rd83, %rd79, %rd23, %rd4;
	shl.b64 	%rd84, %rd83, 2;
	add.s64 	%rd85, %rd1, %rd84;
	ld.global.f32 	%f58, [%rd85];
	fma.rn.f32 	%f70, %f57, %f58, %f56;
	add.s64 	%rd86, %rd103, 2;
	and.b64  	%rd103, %rd86, 4294967295;
$L__BB0_11:
	and.b64  	%rd87, %rd24, 1;
	setp.eq.b64 	%p11, %rd87, 1;
	not.pred 	%p12, %p11;
	@%p12 bra 	$L__BB0_13;
	add.s64 	%rd88, %rd103, %rd5;
	shl.b64 	%rd89, %rd88, 2;
	add.s64 	%rd90, %rd2, %rd89;
	ld.global.f32 	%f59, [%rd90];
	mad.lo.s64 	%rd91, %rd103, %rd23, %rd4;
	shl.b64 	%rd92, %rd91, 2;
	add.s64 	%rd93, %rd1, %rd92;
	ld.global.f32 	%f60, [%rd93];
	fma.rn.f32 	%f70, %f59, %f60, %f70;
$L__BB0_13:
	ld.param.f32 	%f62, [_Z7gemm_v0mmmPKfS0_Pff_param_6];
	ld.param.u64 	%rd98, [_Z7gemm_v0mmmPKfS0_Pff_param_5];
	mul.f32 	%f61, %f62, %f70;
	mad.lo.s64 	%rd94, %rd23, %rd3, %rd4;
	cvta.to.global.u64 	%rd95, %rd98;
	shl.b64 	%rd96, %rd94, 2;
	add.s64 	%rd97, %rd95, %rd96;
	st.global.f32 	[%rd97], %f61;
$L__BB0_14:
	ret;

}
	// .globl	_Z14gemm_v1_globalmmmPKfS0_Pff
.visible .entry _Z14gemm_v1_globalmmmPKfS0_Pff(
	.param .u64 _Z14gemm_v1_globalmmmPKfS0_Pff_param_0,
	.param .u64 _Z14gemm_v1_globalmmmPKfS0_Pff_param_1,
	.param .u64 _Z14gemm_v1_globalmmmPKfS0_Pff_param_2,
	.param .u64 .ptr .align 1 _Z14gemm_v1_globalmmmPKfS0_Pff_param_3,
	.param .u64 .ptr .align 1 _Z14gemm_v1_globalmmmPKfS0_Pff_param_4,
	.param .u64 .ptr .align 1 _Z14gemm_v1_globalmmmPKfS0_Pff_param_5,
	.param .f32 _Z14gemm_v1_globalmmmPKfS0_Pff_param_6
)
{
	.reg .pred 	%p<13>;
	.reg .b32 	%r<9>;
	.reg .b32 	%f<71>;
	.reg .b64 	%rd<105>;

	ld.param.u64 	%rd26, [_Z14gemm_v1_globalmmmPKfS0_Pff_param_0];
	ld.param.u64 	%rd23, [_Z14gemm_v1_globalmmmPKfS0_Pff_param_1];
	ld.param.u64 	%rd24, [_Z14gemm_v1_globalmmmPKfS0_Pff_param_2];
	ld.param.u64 	%rd27, [_Z14gemm_v1_globalmmmPKfS0_Pff_param_3];
	ld.param.u64 	%rd28, [_Z14gemm_v1_globalmmmPKfS0_Pff_param_4];
	cvta.to.global.u64 	%rd1, %rd28;
	cvta.to.global.u64 	%rd2, %rd27;
	mov.u32 	%r1, %tid.x;
	mov.u32 	%r2, %ntid.x;
	mov.u32 	%r3, %ctaid.x;
	mad.lo.s32 	%r4, %r2, %r3, %r1;
	mov.u32 	%r5, %tid.y;
	mov.u32 	%r6, %ntid.y;
	mov.u32 	%r7, %ctaid.y;
	mad.lo.s32 	%r8, %r6, %r7, %r5;
	cvt.u64.u32 	%rd3, %r8;
	setp.le.u64 	%p1, %rd26, %rd3;
	cvt.s64.s32 	%rd4, %r4;
	setp.le.u64 	%p2, %rd23, %rd4;
	or.pred  	%p3, %p1, %p2;
	@%p3 bra 	$L__BB1_14;
	setp.eq.s64 	%p4, %rd24, 0;
	mov.f32 	%f70, 0f00000000;
	@%p4 bra 	$L__BB1_13;
	mul.lo.s64 	%rd5, %rd24, %rd3;
	and.b64  	%rd6, %rd24, 7;
	setp.lt.u64 	%p5, %rd24, 8;
	mov.f32 	%f70, 0f00000000;
	mov.b64 	%rd103, 0;
	@%p5 bra 	$L__BB1_5;
	and.b64  	%rd103, %rd24, -8;
	shl.b64 	%rd30, %rd4, 2;
	add.s64 	%rd100, %rd1, %rd30;
	shl.b64 	%rd31, %rd5, 2;
	add.s64 	%rd32, %rd31, %rd2;
	add.s64 	%rd99, %rd32, 16;
	shl.b64 	%rd10, %rd23, 2;
	mov.f32 	%f70, 0f00000000;
	mov.u64 	%rd101, %rd103;
$L__BB1_4:
	.pragma "nounroll";
	ld.global.f32 	%f18, [%rd99+-16];
	ld.global.f32 	%f19, [%rd100];
	fma.rn.f32 	%f20, %f18, %f19, %f70;
	ld.global.f32 	%f21, [%rd99+-12];
	add.s64 	%rd33, %rd100, %rd10;
	ld.global.f32 	%f22, [%rd33];
	fma.rn.f32 	%f23, %f21, %f22, %f20;
	ld.global.f32 	%f24, [%rd99+-8];
	add.s64 	%rd34, %rd33, %rd10;
	ld.global.f32 	%f25, [%rd34];
	fma.rn.f32 	%f26, %f24, %f25, %f23;
	ld.global.f32 	%f27, [%rd99+-4];
	add.s64 	%rd35, %rd34, %rd10;
	ld.global.f32 	%f28, [%rd35];
	fma.rn.f32 	%f29, %f27, %f28, %f26;
	ld.global.f32 	%f30, [%rd99];
	add.s64 	%rd36, %rd35, %rd10;
	ld.global.f32 	%f31, [%rd36];
	fma.rn.f32 	%f32, %f30, %f31, %f29;
	ld.global.f32 	%f33, [%rd99+4];
	add.s64 	%rd37, %rd36, %rd10;
	ld.global.f32 	%f34, [%rd37];
	fma.rn.f32 	%f35, %f33, %f34, %f32;
	ld.global.f32 	%f36, [%rd99+8];
	add.s64 	%rd38, %rd37, %rd10;
	ld.global.f32 	%f37, [%rd38];
	fma.rn.f32 	%f38, %f36, %f37, %f35;
	ld.global.f32 	%f39, [%rd99+12];
	add.s64 	%rd39, %rd38, %rd10;
	ld.global.f32 	%f40, [%rd39];
	fma.rn.f32 	%f70, %f39, %f40, %f38;
	add.s64 	%rd101, %rd101, -8;
	shl.b64 	%rd40, %rd23, 5;
	add.s64 	%rd100, %rd100, %rd40;
	add.s64 	%rd99, %rd99, 32;
	setp.ne.s64 	%p6, %rd101, 0;
	@%p6 bra 	$L__BB1_4;
$L__BB1_5:
	setp.eq.s64 	%p7, %rd6, 0;
	@%p7 bra 	$L__BB1_13;
	and.b64  	%rd18, %rd24, 3;
	setp.lt.u64 	%p8, %rd6, 4;
	@%p8 bra 	$L__BB1_8;
	add.s64 	%rd41, %rd103, %rd5;
	shl.b64 	%rd42, %rd41, 2;
	add.s64 	%rd43, %rd2, %rd42;
	ld.global.f32 	%f42, [%rd43];
	mad.lo.s64 	%rd44, %rd103, %rd23, %rd4;
	shl.b64 	%rd45, %rd44, 2;
	add.s64 	%rd46, %rd1, %rd45;
	ld.global.f32 	%f43, [%rd46];
	fma.rn.f32 	%f44, %f42, %f43, %f70;
	add.s64 	%rd47, %rd103, 1;
	and.b64  	%rd48, %rd47, 4294967295;
	add.s64 	%rd49, %rd48, %rd5;
	shl.b64 	%rd50, %rd49, 2;
	add.s64 	%rd51, %rd2, %rd50;
	ld.global.f32 	%f45, [%rd51];
	mad.lo.s64 	%rd52, %rd48, %rd23, %rd4;
	shl.b64 	%rd53, %rd52, 2;
	add.s64 	%rd54, %rd1, %rd53;
	ld.global.f32 	%f46, [%rd54];
	fma.rn.f32 	%f47, %f45, %f46, %f44;
	add.s64 	%rd55, %rd103, 2;
	and.b64  	%rd56, %rd55, 4294967295;
	add.s64 	%rd57, %rd56, %rd5;
	shl.b64 	%rd58, %rd57, 2;
	add.s64 	%rd59, %rd2, %rd58;
	ld.global.f32 	%f48, [%rd59];
	mad.lo.s64 	%rd60, %rd56, %rd23, %rd4;
	shl.b64 	%rd61, %rd60, 2;
	add.s64 	%rd62, %rd1, %rd61;
	ld.global.f32 	%f49, [%rd62];
	fma.rn.f32 	%f50, %f48, %f49, %f47;
	add.s64 	%rd63, %rd103, 3;
	and.b64  	%rd64, %rd63, 4294967295;
	add.s64 	%rd65, %rd64, %rd5;
	shl.b64 	%rd66, %rd65, 2;
	add.s64 	%rd67, %rd2, %rd66;
	ld.global.f32 	%f51, [%rd67];
	mad.lo.s64 	%rd68, %rd64, %rd23, %rd4;
	shl.b64 	%rd69, %rd68, 2;
	add.s64 	%rd70, %rd1, %rd69;
	ld.global.f32 	%f52, [%rd70];
	fma.rn.f32 	%f70, %f51, %f52, %f50;
	add.s64 	%rd71, %rd103, 4;
	and.b64  	%rd103, %rd71, 4294967295;
$L__BB1_8:
	setp.eq.s64 	%p9, %rd18, 0;
	@%p9 bra 	$L__BB1_13;
	setp.eq.s64 	%p10, %rd18, 1;
	@%p10 bra 	$L__BB1_11;
	add.s64 	%rd72, %rd103, %rd5;
	shl.b64 	%rd73, %rd72, 2;
	add.s64 	%rd74, %rd2, %rd73;
	ld.global.f32 	%f54, [%rd74];
	mad.lo.s64 	%rd75, %rd103, %rd23, %rd4;
	shl.b64 	%rd76, %rd75, 2;
	add.s64 	%rd77, %rd1, %rd76;
	ld.global.f32 	%f55, [%rd77];
	fma.rn.f32 	%f56, %f54, %f55, %f70;
	add.s64 	%rd78, %rd103, 1;
	and.b64  	%rd79, %rd78, 4294967295;
	add.s64 	%rd80, %rd79, %rd5;
	shl.b64 	%rd81, %rd80, 2;
	add.s64 	%rd82, %rd2, %rd81;
	ld.global.f32 	%f57, [%rd82];
	mad.lo.s64 	%rd83, %rd79, %rd23, %rd4;
	shl.b64 	%rd84, %rd83, 2;
	add.s64 	%rd85, %rd1, %rd84;
	ld.global.f32 	%f58, [%rd85];
	fma.rn.f32 	%f70, %f57, %f58, %f56;
	add.s64 	%rd86, %rd103, 2;
	and.b64  	%rd103, %rd86, 4294967295;
$L__BB1_11:
	and.b64  	%rd87, %rd24, 1;
	setp.eq.b64 	%p11, %rd87, 1;
	not.pred 	%p12, %p11;
	@%p12 bra 	$L__BB1_13;
	add.s64 	%rd88, %rd103, %rd5;
	shl.b64 	%rd89, %rd88, 2;
	add.s64 	%rd90, %rd2, %rd89;
	ld.global.f32 	%f59, [%rd90];
	mad.lo.s64 	%rd91, %rd103, %rd23, %rd4;
	shl.b64 	%rd92, %rd91, 2;
	add.s64 	%rd93, %rd1, %rd92;
	ld.global.f32 	%f60, [%rd93];
	fma.rn.f32 	%f70, %f59, %f60, %f70;
$L__BB1_13:
	ld.param.f32 	%f62, [_Z14gemm_v1_globalmmmPKfS0_Pff_param_6];
	ld.param.u64 	%rd98, [_Z14gemm_v1_globalmmmPKfS0_Pff_param_5];
	mul.f32 	%f61, %f62, %f70;
	mad.lo.s64 	%rd94, %rd23, %rd3, %rd4;
	cvta.to.global.u64 	%rd95, %rd98;
	shl.b64 	%rd96, %rd94, 2;
	add.s64 	%rd97, %rd95, %rd96;
	st.global.f32 	[%rd97], %f61;
$L__BB1_14:
	ret;

}
	// .globl	_Z11gemm_sharedmmmmPKfS0_Pff
.visible .entry _Z11gemm_sharedmmmmPKfS0_Pff(
	.param .u64 _Z11gemm_sharedmmmmPKfS0_Pff_param_0,
	.param .u64 _Z11gemm_sharedmmmmPKfS0_Pff_param_1,
	.param .u64 _Z11gemm_sharedmmmmPKfS0_Pff_param_2,
	.param .u64 _Z11gemm_sharedmmmmPKfS0_Pff_param_3,
	.param .u64 .ptr .align 1 _Z11gemm_sharedmmmmPKfS0_Pff_param_4,
	.param .u64 .ptr .align 1 _Z11gemm_sharedmmmmPKfS0_Pff_param_5,
	.param .u64 .ptr .align 1 _Z11gemm_sharedmmmmPKfS0_Pff_param_6,
	.param .f32 _Z11gemm_sharedmmmmPKfS0_Pff_param_7
)
{
	.reg .pred 	%p<9>;
	.reg .b32 	%r<56>;
	.reg .b32 	%f<41>;
	.reg .b64 	%rd<45>;
	// demoted variable
	.shared .align 4 .b8 _ZZ11gemm_sharedmmmmPKfS0_PffE8A_SHARED[1024];
	// demoted variable
	.shared .align 4 .b8 _ZZ11gemm_sharedmmmmPKfS0_PffE8B_SHARED[1024];
	ld.param.u64 	%rd14, [_Z11gemm_sharedmmmmPKfS0_Pff_param_1];
	ld.param.u64 	%rd15, [_Z11gemm_sharedmmmmPKfS0_Pff_param_2];
	ld.param.u64 	%rd16, [_Z11gemm_sharedmmmmPKfS0_Pff_param_3];
	ld.param.u64 	%rd17, [_Z11gemm_sharedmmmmPKfS0_Pff_param_4];
	ld.param.u64 	%rd18, [_Z11gemm_sharedmmmmPKfS0_Pff_param_5];
	ld.param.f32 	%f11, [_Z11gemm_sharedmmmmPKfS0_Pff_param_7];
	mov.u32 	%r1, %tid.y;
	mov.u32 	%r2, %tid.x;
	mov.u32 	%r20, %ctaid.y;
	mov.u32 	%r21, %ntid.y;
	mad.lo.s32 	%r3, %r20, %r21, %r1;
	mov.u32 	%r22, %ctaid.x;
	mov.u32 	%r23, %ntid.x;
	mad.lo.s32 	%r4, %r22, %r23, %r2;
	or.b64  	%rd20, %rd15, %rd16;
	and.b64  	%rd21, %rd20, -4294967296;
	setp.ne.s64 	%p1, %rd21, 0;
	@%p1 bra 	$L__BB2_2;
	cvt.u32.u64 	%r24, %rd16;
	cvt.u32.u64 	%r25, %rd15;
	div.u32 	%r26, %r25, %r24;
	cvt.u64.u32 	%rd42, %r26;
	bra.uni 	$L__BB2_3;
$L__BB2_2:
	div.u64 	%rd42, %rd15, %rd16;
$L__BB2_3:
	setp.gt.u64 	%p2, %rd16, %rd15;
	mov.f32 	%f39, 0f00000000;
	@%p2 bra 	$L__BB2_13;
	cvt.u64.u32 	%rd23, %r3;
	cvt.u64.u32 	%rd24, %r2;
	mad.lo.s64 	%rd4, %rd15, %rd23, %rd24;
	cvt.u32.u64 	%r5, %rd16;
	mul.lo.s32 	%r6, %r1, %r5;
	cvt.u64.u32 	%rd5, %r1;
	max.u64 	%rd25, %rd16, 1;
	and.b64  	%rd6, %rd25, 3;
	and.b64  	%rd7, %rd25, -4;
	shl.b32 	%r7, %r5, 2;
	cvta.to.global.u64 	%rd8, %rd17;
	cvta.to.global.u64 	%rd9, %rd18;
	mov.f32 	%f39, 0f00000000;
	mov.b64 	%rd43, 0;
$L__BB2_5:
	setp.lt.u64 	%p3, %rd16, 4;
	mul.lo.s64 	%rd26, %rd43, %rd16;
	add.s64 	%rd27, %rd4, %rd26;
	shl.b64 	%rd28, %rd27, 2;
	add.s64 	%rd29, %rd8, %rd28;
	ld.global.f32 	%f15, [%rd29];
	add.s32 	%r28, %r6, %r2;
	shl.b32 	%r29, %r28, 2;
	mov.u32 	%r30, _ZZ11gemm_sharedmmmmPKfS0_PffE8A_SHARED;
	add.s32 	%r31, %r30, %r29;
	st.shared.f32 	[%r31], %f15;
	add.s64 	%rd30, %rd26, %rd5;
	cvt.s64.s32 	%rd31, %r4;
	mad.lo.s64 	%rd32, %rd30, %rd14, %rd31;
	shl.b64 	%rd33, %rd32, 2;
	add.s64 	%rd34, %rd9, %rd33;
	ld.global.f32 	%f16, [%rd34];
	mov.u32 	%r32, _ZZ11gemm_sharedmmmmPKfS0_PffE8B_SHARED;
	add.s32 	%r33, %r32, %r29;
	st.shared.f32 	[%r33], %f16;
	bar.sync 	0;
	mov.b32 	%r55, 0;
	@%p3 bra 	$L__BB2_8;
	shl.b32 	%r35, %r6, 2;
	mov.u32 	%r36, _ZZ11gemm_sharedmmmmPKfS0_PffE8A_SHARED;
	add.s32 	%r37, %r35, %r36;
	add.s32 	%r52, %r37, 8;
	shl.b32 	%r38, %r2, 2;
	mov.u32 	%r39, _ZZ11gemm_sharedmmmmPKfS0_PffE8B_SHARED;
	add.s32 	%r53, %r39, %r38;
	mov.b32 	%r55, 0;
	mov.u64 	%rd44, %rd7;
$L__BB2_7:
	ld.shared.f32 	%f17, [%r52+-8];
	ld.shared.f32 	%f18, [%r53];
	fma.rn.f32 	%f19, %f17, %f18, %f39;
	ld.shared.f32 	%f20, [%r52+-4];
	add.s32 	%r40, %r53, %r7;
	ld.shared.f32 	%f21, [%r40];
	fma.rn.f32 	%f22, %f20, %f21, %f19;
	ld.shared.f32 	%f23, [%r52];
	shl.b32 	%r41, %r5, 3;
	add.s32 	%r42, %r53, %r41;
	ld.shared.f32 	%f24, [%r42];
	fma.rn.f32 	%f25, %f23, %f24, %f22;
	ld.shared.f32 	%f26, [%r52+4];
	mad.lo.s32 	%r43, %r5, 12, %r53;
	ld.shared.f32 	%f27, [%r43];
	fma.rn.f32 	%f39, %f26, %f27, %f25;
	add.s32 	%r55, %r55, 4;
	add.s64 	%rd44, %rd44, -4;
	shl.b32 	%r44, %r5, 4;
	add.s32 	%r53, %r53, %r44;
	add.s32 	%r52, %r52, 16;
	setp.ne.s64 	%p4, %rd44, 0;
	@%p4 bra 	$L__BB2_7;
$L__BB2_8:
	setp.eq.s64 	%p5, %rd6, 0;
	@%p5 bra 	$L__BB2_12;
	setp.eq.s64 	%p6, %rd6, 1;
	add.s32 	%r45, %r55, %r6;
	shl.b32 	%r46, %r45, 2;
	mov.u32 	%r47, _ZZ11gemm_sharedmmmmPKfS0_PffE8A_SHARED;
	add.s32 	%r17, %r47, %r46;
	ld.shared.f32 	%f28, [%r17];
	mad.lo.s32 	%r48, %r55, %r5, %r2;
	shl.b32 	%r49, %r48, 2;
	mov.u32 	%r50, _ZZ11gemm_sharedmmmmPKfS0_PffE8B_SHARED;
	add.s32 	%r18, %r50, %r49;
	ld.shared.f32 	%f29, [%r18];
	fma.rn.f32 	%f39, %f28, %f29, %f39;
	@%p6 bra 	$L__BB2_12;
	setp.eq.s64 	%p7, %rd6, 2;
	ld.shared.f32 	%f30, [%r17+4];
	add.s32 	%r19, %r18, %r7;
	ld.shared.f32 	%f31, [%r19];
	fma.rn.f32 	%f39, %f30, %f31, %f39;
	@%p7 bra 	$L__BB2_12;
	ld.shared.f32 	%f32, [%r17+8];
	add.s32 	%r51, %r19, %r7;
	ld.shared.f32 	%f33, [%r51];
	fma.rn.f32 	%f39, %f32, %f33, %f39;
$L__BB2_12:
	bar.sync 	0;
	add.s64 	%rd43, %rd43, 1;
	setp.gt.u64 	%p8, %rd42, %rd43;
	@%p8 bra 	$L__BB2_5;
$L__BB2_13:
	ld.param.u64 	%rd41, [_Z11gemm_sharedmmmmPKfS0_Pff_param_6];
	cvta.to.global.u64 	%rd35, %rd41;
	mul.f32 	%f34, %f11, %f39;
	cvt.u64.u32 	%rd36, %r3;
	cvt.s64.s32 	%rd37, %r4;
	mad.lo.s64 	%rd38, %rd14, %rd36, %rd37;
	shl.b64 	%rd39, %rd38, 2;
	add.s64 	%rd40, %rd35, %rd39;
	st.global.f32 	[%rd40], %f34;
	ret;

}


// ===== COMPILED SASS (sm_100) =====

	.target	sm_100

	.elftype	@"ET_EXEC"


//--------------------- .note.nv.tkinfo           --------------------------
	.section	.note.nv.tkinfo,"",@"SHT_NOTE"
	.sectionflags	@"SHF_NOTE_NV_TKINFO"
	.tkinfo
        /*0018*/ 	.word	0x00000002
        /*0030*/ 	.string	""
        /*0030*/ 	.string	"ptxas"
        /*0030*/ 	.string	"Cuda compilation tools, release 13.0, V13.0.88"
        /*0030*/ 	.string	"Build cuda_13.0.r13.0/compiler.36424714_0"
        /*0030*/ 	.string	"-arch sm_100 -m 64 "



//--------------------- .note.nv.cuinfo           --------------------------
	.section	.note.nv.cuinfo,"",@"SHT_NOTE"
	.sectionflags	@"SHF_NOTE_NV_CUINFO"
        /*0018*/ 	.short	0x0002
        /*001a*/ 	.short	0x0064
        /*001c*/ 	.short	0x0082
	.zero		2


//--------------------- .nv.info                  --------------------------
	.section	.nv.info,"",@"SHT_CUDA_INFO"
	.align	4


	//----- nvinfo : EIATTR_REGCOUNT
	.align		4
        /*0000*/ 	.byte	0x04, 0x2f
        /*0002*/ 	.short	(.L_1 - .L_0)
	.align		4
.L_0:
        /*0004*/ 	.word	index@(_Z7gemm_v0mmmPKfS0_Pff)
        /*0008*/ 	.word	0x00000020


	//----- nvinfo : EIATTR_FRAME_SIZE
	.align		4
.L_1:
        /*000c*/ 	.byte	0x04, 0x11
        /*000e*/ 	.short	(.L_3 - .L_2)
	.align		4
.L_2:
        /*0010*/ 	.word	index@(_Z7gemm_v0mmmPKfS0_Pff)
        /*0014*/ 	.word	0x00000000


	//----- nvinfo : EIATTR_REGCOUNT
	.align		4
.L_3:
        /*0018*/ 	.byte	0x04, 0x2f
        /*001a*/ 	.short	(.L_5 - .L_4)
	.align		4
.L_4:
        /*001c*/ 	.word	index@(_Z14gemm_v1_globalmmmPKfS0_Pff)
        /*0020*/ 	.word	0x00000020


	//----- nvinfo : EIATTR_FRAME_SIZE
	.align		4
.L_5:
        /*0024*/ 	.byte	0x04, 0x11
        /*0026*/ 	.short	(.L_7 - .L_6)
	.align		4
.L_6:
        /*0028*/ 	.word	index@(_Z14gemm_v1_globalmmmPKfS0_Pff)
        /*002c*/ 	.word	0x00000000


	//----- nvinfo : EIATTR_REGCOUNT
	.align		4
.L_7:
        /*0030*/ 	.byte	0x04, 0x2f
        /*0032*/ 	.short	(.L_9 - .L_8)
	.align		4
.L_8:
        /*0034*/ 	.word	index@(_Z11gemm_sharedmmmmPKfS0_Pff)
        /*0038*/ 	.word	0x00000020


	//----- nvinfo : EIATTR_FRAME_SIZE
	.align		4
.L_9:
        /*003c*/ 	.byte	0x04, 0x11
        /*003e*/ 	.short	(.L_11 - .L_10)
	.align		4
.L_10:
        /*0040*/ 	.word	index@($__internal_0_$__cuda_sm20_div_u64)
        /*0044*/ 	.word	0x00000000


	//----- nvinfo : EIATTR_FRAME_SIZE
	.align		4
.L_11:
        /*0048*/ 	.byte	0x04, 0x11
        /*004a*/ 	.short	(.L_13 - .L_12)
	.align		4
.L_12:
        /*004c*/ 	.word	index@(_Z11gemm_sharedmmmmPKfS0_Pff)
        /*0050*/ 	.word	0x00000000


	//----- nvinfo : EIATTR_MIN_STACK_SIZE
	.align		4
.L_13:
        /*0054*/ 	.byte	0x04, 0x12
        /*0056*/ 	.short	(.L_15 - .L_14)
	.align		4
.L_14:
        /*0058*/ 	.word	index@(_Z11gemm_sharedmmmmPKfS0_Pff)
        /*005c*/ 	.word	0x00000000


	//----- nvinfo : EIATTR_MIN_STACK_SIZE
	.align		4
.L_15:
        /*0060*/ 	.byte	0x04, 0x12
        /*0062*/ 	.short	(.L_17 - .L_16)
	.align		4
.L_16:
        /*0064*/ 	.word	index@(_Z14gemm_v1_globalmmmPKfS0_Pff)
        /*0068*/ 	.word	0x00000000


	//----- nvinfo : EIATTR_MIN_STACK_SIZE
	.align		4
.L_17:
        /*006c*/ 	.byte	0x04, 0x12
        /*006e*/ 	.short	(.L_19 - .L_18)
	.align		4
.L_18:
        /*0070*/ 	.word	index@(_Z7gemm_v0mmmPKfS0_Pff)
        /*0074*/ 	.word	0x00000000
.L_19:


//--------------------- .nv.compat                --------------------------
	.section	.nv.compat,"",@"SHT_CUDA_COMPAT_INFO"
	.align	4
        /*0000*/ 	.byte	0x02, 0x09, 0x00, 0x00, 0x02, 0x02, 0x01, 0x00, 0x02, 0x05, 0x05, 0x00, 0x03, 0x07, 0x01, 0x01
        /*0010*/ 	.byte	0x02, 0x03, 0x00, 0x00, 0x02, 0x06, 0x01, 0x00, 0x04, 0x0b, 0x08, 0x00, 0x09, 0x00, 0x00, 0x00
        /*0020*/ 	.byte	0x00, 0x00, 0x00, 0x00


//--------------------- .nv.info._Z11gemm_sharedmmmmPKfS0_Pff --------------------------
	.section	.nv.info._Z11gemm_sharedmmmmPKfS0_Pff,"",@"SHT_CUDA_INFO"
	.sectionflags	@""
	.align	4


	//----- nvinfo : EIATTR_CUDA_API_VERSION
	.align		4
        /*0000*/ 	.byte	0x04, 0x37
        /*0002*/ 	.short	(.L_21 - .L_20)
.L_20:
        /*0004*/ 	.word	0x00000082


	//----- nvinfo : EIATTR_KPARAM_INFO
	.align		4
.L_21:
        /*0008*/ 	.byte	0x04, 0x17
        /*000a*/ 	.short	(.L_23 - .L_22)
.L_22:
        /*000c*/ 	.word	0x00000000
        /*0010*/ 	.short	0x0007
        /*0012*/ 	.short	0x0038
        /*0014*/ 	.byte	0x00, 0xf0, 0x11, 0x00


	//----- nvinfo : EIATTR_KPARAM_INFO
	.align		4
.L_23:
        /*0018*/ 	.byte	0x04, 0x17
        /*001a*/ 	.short	(.L_25 - .L_24)
.L_24:
        /*001c*/ 	.word	0x00000000
        /*0020*/ 	.short	0x0006
        /*0022*/ 	.short	0x0030
        /*0024*/ 	.byte	0x00, 0xf5, 0x21, 0x00


	//----- nvinfo : EIATTR_KPARAM_INFO
	.align		4
.L_25:
        /*0028*/ 	.byte	0x04, 0x17
        /*002a*/ 	.short	(.L_27 - .L_26)
.L_26:
        /*002c*/ 	.word	0x00000000
        /*0030*/ 	.short	0x0005
        /*0032*/ 	.short	0x0028
        /*0034*/ 	.byte	0x00, 0xf5, 0x21, 0x00


	//----- nvinfo : EIATTR_KPARAM_INFO
	.align		4
.L_27:
        /*0038*/ 	.byte	0x04, 0x17
        /*003a*/ 	.short	(.L_29 - .L_28)
.L_28:
        /*003c*/ 	.word	0x00000000
        /*0040*/ 	.short	0x0004
        /*0042*/ 	.short	0x0020
        /*0044*/ 	.byte	0x00, 0xf5, 0x21, 0x00


	//----- nvinfo : EIATTR_KPARAM_INFO
	.align		4
.L_29:
        /*0048*/ 	.byte	0x04, 0x17
        /*004a*/ 	.short	(.L_31 - .L_30)
.L_30:
        /*004c*/ 	.word	0x00000000
        /*0050*/ 	.short	0x0003
        /*0052*/ 	.short	0x0018
        /*0054*/ 	.byte	0x00, 0xf0, 0x21, 0x00


	//----- nvinfo : EIATTR_KPARAM_INFO
	.align		4
.L_31:
        /*0058*/ 	.byte	0x04, 0x17
        /*005a*/ 	.short	(.L_33 - .L_32)
.L_32:
        /*005c*/ 	.word	0x00000000
        /*0060*/ 	.short	0x0002
        /*0062*/ 	.short	0x0010
        /*0064*/ 	.byte	0x00, 0xf0, 0x21, 0x00


	//----- nvinfo : EIATTR_KPARAM_INFO
	.align		4
.L_33:
        /*0068*/ 	.byte	0x04, 0x17
        /*006a*/ 	.short	(.L_35 - .L_34)
.L_34:
        /*006c*/ 	.word	0x00000000
        /*0070*/ 	.short	0x0001
        /*0072*/ 	.short	0x0008
        /*0074*/ 	.byte	0x00, 0xf0, 0x21, 0x00


	//----- nvinfo : EIATTR_KPARAM_INFO
	.align		4
.L_35:
        /*0078*/ 	.byte	0x04, 0x17
        /*007a*/ 	.short	(.L_37 - .L_36)
.L_36:
        /*007c*/ 	.word	0x00000000
        /*0080*/ 	.short	0x0000
        /*0082*/ 	.short	0x0000
        /*0084*/ 	.byte	0x00, 0xf0, 0x21, 0x00


	//----- nvinfo : EIATTR_SPARSE_MMA_MASK
	.align		4
.L_37:
        /*0088*/ 	.byte	0x03, 0x50
        /*008a*/ 	.short	0x0000


	//----- nvinfo : EIATTR_MAXREG_COUNT
	.align		4
        /*008c*/ 	.byte	0x03, 0x1b
        /*008e*/ 	.short	0x00ff


	//----- nvinfo : EIATTR_NUM_BARRIERS
	.align		4
        /*0090*/ 	.byte	0x02, 0x4c
        /*0092*/ 	.byte	0x01
	.zero		1


	//----- nvinfo : EIATTR_MERCURY_ISA_VERSION
	.align		4
        /*0094*/ 	.byte	0x03, 0x5f
        /*0096*/ 	.short	0x0101


	//----- nvinfo : EIATTR_VRC_CTA_INIT_COUNT
	.align		4
        /*0098*/ 	.byte	0x02, 0x4a
	.zero		1
	.zero		1


	//----- nvinfo : EIATTR_EXIT_INSTR_OFFSETS
	.align		4
        /*009c*/ 	.byte	0x04, 0x1c
        /*009e*/ 	.short	(.L_39 - .L_38)


	//   ....[0]....
.L_38:
        /*00a0*/ 	.word	0x00001210


	//----- nvinfo : EIATTR_CRS_STACK_SIZE
	.align		4
.L_39:
        /*00a4*/ 	.byte	0x04, 0x1e
        /*00a6*/ 	.short	(.L_41 - .L_40)
.L_40:
        /*00a8*/ 	.word	0x00000000


	//----- nvinfo : EIATTR_CBANK_PARAM_SIZE
	.align		4
.L_41:
        /*00ac*/ 	.byte	0x03, 0x19
        /*00ae*/ 	.short	0x003c


	//----- nvinfo : EIATTR_PARAM_CBANK
	.align		4
        /*00b0*/ 	.byte	0x04, 0x0a
        /*00b2*/ 	.short	(.L_43 - .L_42)
	.align		4
.L_42:
        /*00b4*/ 	.word	index@(.nv.constant0._Z11gemm_sharedmmmmPKfS0_Pff)
        /*00b8*/ 	.short	0x0380
        /*00ba*/ 	.short	0x003c


	//----- nvinfo : EIATTR_SW_WAR
	.align		4
.L_43:
        /*00bc*/ 	.byte	0x04, 0x36
        /*00be*/ 	.short	(.L_45 - .L_44)
.L_44:
        /*00c0*/ 	.word	0x00000008
.L_45:


//--------------------- .nv.info._Z14gemm_v1_globalmmmPKfS0_Pff --------------------------
	.section	.nv.info._Z14gemm_v1_globalmmmPKfS0_Pff,"",@"SHT_CUDA_INFO"
	.sectionflags	@""
	.align	4


	//----- nvinfo : EIATTR_CUDA_API_VERSION
	.align		4
        /*0000*/ 	.byte	0x04, 0x37
        /*0002*/ 	.short	(.L_47 - .L_46)
.L_46:
        /*0004*/ 	.word	0x00000082


	//----- nvinfo : EIATTR_KPARAM_INFO
	.align		4
.L_47:
        /*0008*/ 	.byte	0x04, 0x17
        /*000a*/ 	.short	(.L_49 - .L_48)
.L_48:
        /*000c*/ 	.word	0x00000000
        /*0010*/ 	.short	0x0006
        /*0012*/ 	.short	0x0030
        /*0014*/ 	.byte	0x00, 0xf0, 0x11, 0x00


	//----- nvinfo : EIATTR_KPARAM_INFO
	.align		4
.L_49:
        /*0018*/ 	.byte	0x04, 0x17
        /*001a*/ 	.short	(.L_51 - .L_50)
.L_50:
        /*001c*/ 	.word	0x00000000
        /*0020*/ 	.short	0x0005
        /*0022*/ 	.short	0x0028
        /*0024*/ 	.byte	0x00, 0xf5, 0x21, 0x00


	//----- nvinfo : EIATTR_KPARAM_INFO
	.align		4
.L_51:
        /*0028*/ 	.byte	0x04, 0x17
        /*002a*/ 	.short	(.L_53 - .L_52)
.L_52:
        /*002c*/ 	.word	0x00000000
        /*0030*/ 	.short	0x0004
        /*0032*/ 	.short	0x0020
        /*0034*/ 	.byte	0x00, 0xf5, 0x21, 0x00


	//----- nvinfo : EIATTR_KPARAM_INFO
	.align		4
.L_53:
        /*0038*/ 	.byte	0x04, 0x17
        /*003a*/ 	.short	(.L_55 - .L_54)
.L_54:
        /*003c*/ 	.word	0x00000000
        /*0040*/ 	.short	0x0003
        /*0042*/ 	.short	0x0018
        /*0044*/ 	.byte	0x00, 0xf5, 0x21, 0x00


	//----- nvinfo : EIATTR_KPARAM_INFO
	.align		4
.L_55:
        /*0048*/ 	.byte	0x04, 0x17
        /*004a*/ 	.short	(.L_57 - .L_56)
.L_56:
        /*004c*/ 	.word	0x00000000
        /*0050*/ 	.short	0x0002
        /*0052*/ 	.short	0x0010
        /*0054*/ 	.byte	0x00, 0xf0, 0x21, 0x00


	//----- nvinfo : EIATTR_KPARAM_INFO
	.align		4
.L_57:
        /*0058*/ 	.byte	0x04, 0x17
        /*005a*/ 	.short	(.L_59 - .L_58)
.L_58:
        /*005c*/ 	.word	0x00000000
        /*0060*/ 	.short	0x0001
        /*0062*/ 	.short	0x0008
        /*0064*/ 	.byte	0x00, 0xf0, 0x21, 0x00


	//----- nvinfo : EIATTR_KPARAM_INFO
	.align		4
.L_59:
        /*0068*/ 	.byte	0x04, 0x17
        /*006a*/ 	.short	(.L_61 - .L_60)
.L_60:
        /*006c*/ 	.word	0x00000000
        /*0070*/ 	.short	0x0000
        /*0072*/ 	.short	0x0000
        /*0074*/ 	.byte	0x00, 0xf0, 0x21, 0x00


	//----- nvinfo : EIATTR_SPARSE_MMA_MASK
	.align		4
.L_61:
        /*0078*/ 	.byte	0x03, 0x50
        /*007a*/ 	.short	0x0000


	//----- nvinfo : EIATTR_MAXREG_COUNT
	.align		4
        /*007c*/ 	.byte	0x03, 0x1b
        /*007e*/ 	.short	0x00ff


	//----- nvinfo : EIATTR_MERCURY_ISA_VERSION
	.align		4
        /*0080*/ 	.byte	0x03, 0x5f
        /*0082*/ 	.short	0x0101


	//----- nvinfo : EIATTR_VRC_CTA_INIT_COUNT
	.align		4
        /*0084*/ 	.byte	0x02, 0x4a
	.zero		1
	.zero		1


	//----- nvinfo : EIATTR_EXIT_INSTR_OFFSETS
	.align		4
        /*0088*/ 	.byte	0x04, 0x1c
        /*008a*/ 	.short	(.L_63 - .L_62)


	//   ....[0]....
.L_62:
        /*008c*/ 	.word	0x00000100


	//   ....[1]....
        /*0090*/ 	.word	0x00000dd0


	//----- nvinfo : EIATTR_CBANK_PARAM_SIZE
	.align		4
.L_63:
        /*0094*/ 	.byte	0x03, 0x19
        /*0096*/ 	.short	0x0034


	//----- nvinfo : EIATTR_PARAM_CBANK
	.align		4
        /*0098*/ 	.byte	0x04, 0x0a
        /*009a*/ 	.short	(.L_65 - .L_64)
	.align		4
.L_64:
        /*009c*/ 	.word	index@(.nv.constant0._Z14gemm_v1_globalmmmPKfS0_Pff)
        /*00a0*/ 	.short	0x0380
        /*00a2*/ 	.short	0x0034


	//----- nvinfo : EIATTR_SW_WAR
	.align		4
.L_65:
        /*00a4*/ 	.byte	0x04, 0x36
        /*00a6*/ 	.short	(.L_67 - .L_66)
.L_66:
        /*00a8*/ 	.word	0x00000008
.L_67:


//--------------------- .nv.info._Z7gemm_v0mmmPKfS0_Pff --------------------------
	.section	.nv.info._Z7gemm_v0mmmPKfS0_Pff,"",@"SHT_CUDA_INFO"
	.sectionflags	@""
	.align	4


	//----- nvinfo : EIATTR_CUDA_API_VERSION
	.align		4
        /*0000*/ 	.byte	0x04, 0x37
        /*0002*/ 	.short	(.L_69 - .L_68)
.L_68:
        /*0004*/ 	.word	0x00000082


	//----- nvinfo : EIATTR_KPARAM_INFO
	.align		4
.L_69:
        /*0008*/ 	.byte	0x04, 0x17
        /*000a*/ 	.short	(.L_71 - .L_70)
.L_70:
        /*000c*/ 	.word	0x00000000
        /*0010*/ 	.short	0x0006
        /*0012*/ 	.short	0x0030
        /*0014*/ 	.byte	0x00, 0xf0, 0x11, 0x00


	//----- nvinfo : EIATTR_KPARAM_INFO
	.align		4
.L_71:
        /*0018*/ 	.byte	0x04, 0x17
        /*001a*/ 	.short	(.L_73 - .L_72)
.L_72:
        /*001c*/ 	.word	0x00000000
        /*0020*/ 	.short	0x0005
        /*0022*/ 	.short	0x0028
        /*0024*/ 	.byte	0x00, 0xf5, 0x21, 0x00


	//----- nvinfo : EIATTR_KPARAM_INFO
	.align		4
.L_73:
        /*0028*/ 	.byte	0x04, 0x17
        /*002a*/ 	.short	(.L_75 - .L_74)
.L_74:
        /*002c*/ 	.word	0x00000000
        /*0030*/ 	.short	0x0004
        /*0032*/ 	.short	0x0020
        /*0034*/ 	.byte	0x00, 0xf5, 0x21, 0x00


	//----- nvinfo : EIATTR_KPARAM_INFO
	.align		4
.L_75:
        /*0038*/ 	.byte	0x04, 0x17
        /*003a*/ 	.short	(.L_77 - .L_76)
.L_76:
        /*003c*/ 	.word	0x00000000
        /*0040*/ 	.short	0x0003
        /*0042*/ 	.short	0x0018
        /*0044*/ 	.byte	0x00, 0xf5, 0x21, 0x00


	//----- nvinfo : EIATTR_KPARAM_INFO
	.align		4
.L_77:
        /*0048*/ 	.byte	0x04, 0x17
        /*004a*/ 	.short	(.L_79 - .L_78)
.L_78:
        /*004c*/ 	.word	0x00000000
        /*0050*/ 	.short	0x0002
        /*0052*/ 	.short	0x0010
        /*0054*/ 	.byte	0x00, 0xf0, 0x21, 0x00


	//----- nvinfo : EIATTR_KPARAM_INFO
	.align		4
.L_79:
        /*0058*/ 	.byte	0x04, 0x17
        /*005a*/ 	.short	(.L_81 - .L_80)
.L_80:
        /*005c*/ 	.word	0x00000000
        /*0060*/ 	.short	0x0001
        /*0062*/ 	.short	0x0008
        /*0064*/ 	.byte	0x00, 0xf0, 0x21, 0x00


	//----- nvinfo : EIATTR_KPARAM_INFO
	.align		4
.L_81:
        /*0068*/ 	.byte	0x04, 0x17
        /*006a*/ 	.short	(.L_83 - .L_82)
.L_82:
        /*006c*/ 	.word	0x00000000
        /*0070*/ 	.short	0x0000
        /*0072*/ 	.short	0x0000
        /*0074*/ 	.byte	0x00, 0xf0, 0x21, 0x00


	//----- nvinfo : EIATTR_SPARSE_MMA_MASK
	.align		4
.L_83:
        /*0078*/ 	.byte	0x03, 0x50
        /*007a*/ 	.short	0x0000


	//----- nvinfo : EIATTR_MAXREG_COUNT
	.align		4
        /*007c*/ 	.byte	0x03, 0x1b
        /*007e*/ 	.short	0x00ff


	//----- nvinfo : EIATTR_MERCURY_ISA_VERSION
	.align		4
        /*0080*/ 	.byte	0x03, 0x5f
        /*0082*/ 	.short	0x0101


	//----- nvinfo : EIATTR_VRC_CTA_INIT_COUNT
	.align		4
        /*0084*/ 	.byte	0x02, 0x4a
	.zero		1
	.zero		1


	//----- nvinfo : EIATTR_EXIT_INSTR_OFFSETS
	.align		4
        /*0088*/ 	.byte	0x04, 0x1c
        /*008a*/ 	.short	(.L_85 - .L_84)


	//   ....[0]....
.L_84:
        /*008c*/ 	.word	0x00000100


	//   ....[1]....
        /*0090*/ 	.word	0x00000dd0


	//----- nvinfo : EIATTR_CBANK_PARAM_SIZE
	.align		4
.L_85:
        /*0094*/ 	.byte	0x03, 0x19
        /*0096*/ 	.short	0x0034


	//----- nvinfo : EIATTR_PARAM_CBANK
	.align		4
        /*0098*/ 	.byte	0x04, 0x0a
        /*009a*/ 	.short	(.L_87 - .L_86)
	.align		4
.L_86:
        /*009c*/ 	.word	index@(.nv.constant0._Z7gemm_v0mmmPKfS0_Pff)
        /*00a0*/ 	.short	0x0380
        /*00a2*/ 	.short	0x0034


	//----- nvinfo : EIATTR_SW_WAR
	.align		4
.L_87:
        /*00a4*/ 	.byte	0x04, 0x36
        /*00a6*/ 	.short	(.L_89 - .L_88)
.L_88:
        /*00a8*/ 	.word	0x00000008
.L_89:


//--------------------- .nv.callgraph             --------------------------
	.section	.nv.callgraph,"",@"SHT_CUDA_CALLGRAPH"
	.align	4
	.sectionentsize	8
	.align		4
        /*0000*/ 	.word	0x00000000
	.align		4
        /*0004*/ 	.word	0xffffffff
	.align		4
        /*0008*/ 	.word	0x00000000
	.align		4
        /*000c*/ 	.word	0xfffffffe
	.align		4
        /*0010*/ 	.word	0x00000000
	.align		4
        /*0014*/ 	.word	0xfffffffd
	.align		4
        /*0018*/ 	.word	0x00000000
	.align		4
        /*001c*/ 	.word	0xfffffffc


//--------------------- .text._Z11gemm_sharedmmmmPKfS0_Pff --------------------------
	.section	.text._Z11gemm_sharedmmmmPKfS0_Pff,"ax",@progbits
	.align	128
        .global         _Z11gemm_sharedmmmmPKfS0_Pff
        .type           _Z11gemm_sharedmmmmPKfS0_Pff,@function
        .size           _Z11gemm_sharedmmmmPKfS0_Pff,(.L_x_23 - _Z11gemm_sharedmmmmPKfS0_Pff)
        .other          _Z11gemm_sharedmmmmPKfS0_Pff,@"STO_CUDA_ENTRY STV_DEFAULT"
_Z11gemm_sharedmmmmPKfS0_Pff:
.text._Z11gemm_sharedmmmmPKfS0_Pff:
[----:B------:R-:W-:Y:S01]  /*0000*/  LDC R1, c[0x0][0x37c] ;  /* 0x0000df00ff017b82 */ /* 0x000fe20000000800 */
[----:B------:R-:W0:Y:S01]  /*0010*/  LDCU UR4, c[0x0][0x394] ;  /* 0x00007280ff0477ac */ /* 0x000e220008000800 */
[----:B------:R-:W1:Y:S06]  /*0020*/  S2R R0, SR_TID.Y ;  /* 0x0000000000007919 */ /* 0x000e6c0000002200 */
[----:B------:R-:W1:Y:S01]  /*0030*/  LDC R3, c[0x0][0x364] ;  /* 0x0000d900ff037b82 */ /* 0x000e620000000800 */
[----:B------:R-:W0:Y:S01]  /*0040*/  LDCU UR5, c[0x0][0x39c] ;  /* 0x00007380ff0577ac */ /* 0x000e220008000800 */
[----:B------:R-:W2:Y:S06]  /*0050*/  S2R R12, SR_TID.X ;  /* 0x00000000000c7919 */ /* 0x000eac0000002100 */
[----:B------:R-:W1:Y:S08]  /*0060*/  S2UR UR6, SR_CTAID.Y ;  /* 0x00000000000679c3 */ /* 0x000e700000002600 */
[----:B------:R-:W2:Y:S01]  /*0070*/  S2UR UR7, SR_CTAID.X ;  /* 0x00000000000779c3 */ /* 0x000ea20000002500 */
[----:B0-----:R-:W-:-:S07]  /*0080*/  ULOP3.LUT UR4, UR4, UR5, URZ, 0xfc, !UPT ;  /* 0x0000000504047292 */ /* 0x001fce000f8efcff */
[----:B------:R-:W2:Y:S01]  /*0090*/  LDC R11, c[0x0][0x360] ;  /* 0x0000d800ff0b7b82 */ /* 0x000ea20000000800 */
[----:B------:R-:W-:Y:S01]  /*00a0*/  UISETP.NE.U32.AND UP0, UPT, UR4, URZ, UPT ;  /* 0x000000ff0400728c */ /* 0x000fe2000bf05070 */
[----:B-1----:R-:W-:Y:S02]  /*00b0*/  IMAD R2, R3, UR6, R0 ;  /* 0x0000000603027c24 */ /* 0x002fe4000f8e0200 */
[----:B--2---:R-:W-:-:S06]  /*00c0*/  IMAD R10, R11, UR7, R12 ;  /* 0x000000070b0a7c24 */ /* 0x004fcc000f8e020c */
[----:B------:R-:W-:Y:S05]  /*00d0*/  BRA.U UP0, `(.L_x_0) ;  /* 0x0000000100587547 */ /* 0x000fea000b800000 */
[----:B------:R-:W0:Y:S01]  /*00e0*/  LDCU UR4, c[0x0][0x398] ;  /* 0x00007300ff0477ac */ /* 0x000e220008000800 */
[----:B------:R-:W1:Y:S01]  /*00f0*/  LDC R6, c[0x0][0x390] ;  /* 0x0000e400ff067b82 */ /* 0x000e620000000800 */
[----:B------:R-:W-:Y:S01]  /*0100*/  IMAD.MOV.U32 R9, RZ, RZ, RZ ;  /* 0x000000ffff097224 */ /* 0x000fe200078e00ff */
[----:B0-----:R-:W0:Y:S01]  /*0110*/  I2F.U32.RP R3, UR4 ;  /* 0x0000000400037d06 */ /* 0x001e220008209000 */
[----:B------:R-:W-:-:S07]  /*0120*/  ISETP.NE.U32.AND P2, PT, RZ, UR4, PT ;  /* 0x00000004ff007c0c */ /* 0x000fce000bf45070 */
[----:B0-----:R-:W0:Y:S02]  /*0130*/  MUFU.RCP R3, R3 ;  /* 0x0000000300037308 */ /* 0x001e240000001000 */
[----:B0-----:R-:W-:-:S06]  /*0140*/  VIADD R4, R3, 0xffffffe ;  /* 0x0ffffffe03047836 */ /* 0x001fcc0000000000 */
[----:B------:R0:W2:Y:S02]  /*0150*/  F2I.FTZ.U32.TRUNC.NTZ R5, R4 ;  /* 0x0000000400057305 */ /* 0x0000a4000021f000 */
[----:B0-----:R-:W-:Y:S02]  /*0160*/  HFMA2 R4, -RZ, RZ, 0, 0 ;  /* 0x00000000ff047431 */ /* 0x001fe400000001ff */
[----:B--2---:R-:W-:-:S04]  /*0170*/  IMAD.MOV R7, RZ, RZ, -R5 ;  /* 0x000000ffff077224 */ /* 0x004fc800078e0a05 */
[----:B------:R-:W-:-:S04]  /*0180*/  IMAD R7, R7, UR4, RZ ;  /* 0x0000000407077c24 */ /* 0x000fc8000f8e02ff */
[----:B------:R-:W-:-:S06]  /*0190*/  IMAD.HI.U32 R5, R5, R7, R4 ;  /* 0x0000000705057227 */ /* 0x000fcc00078e0004 */
[----:B-1----:R-:W-:-:S04]  /*01a0*/  IMAD.HI.U32 R8, R5, R6, RZ ;  /* 0x0000000605087227 */ /* 0x002fc800078e00ff */
[----:B------:R-:W-:-:S04]  /*01b0*/  IMAD.MOV R5, RZ, RZ, -R8 ;  /* 0x000000ffff057224 */ /* 0x000fc800078e0a08 */
[----:B------:R-:W-:-:S05]  /*01c0*/  IMAD R3, R5, UR4, R6 ;  /* 0x0000000405037c24 */ /* 0x000fca000f8e0206 */
[----:B------:R-:W-:-:S13]  /*01d0*/  ISETP.GE.U32.AND P0, PT, R3, UR4, PT ;  /* 0x0000000403007c0c */ /* 0x000fda000bf06070 */
[----:B------:R-:W-:Y:S01]  /*01e0*/  @P0 IADD3 R3, PT, PT, R3, -UR4, RZ ;  /* 0x8000000403030c10 */ /* 0x000fe2000fffe0ff */
[----:B------:R-:W-:-:S03]  /*01f0*/  @P0 VIADD R8, R8, 0x1 ;  /* 0x0000000108080836 */ /* 0x000fc60000000000 */
[----:B------:R-:W-:-:S13]  /*0200*/  ISETP.GE.U32.AND P1, PT, R3, UR4, PT ;  /* 0x0000000403007c0c */ /* 0x000fda000bf26070 */
[----:B------:R-:W-:Y:S02]  /*0210*/  @P1 IADD3 R8, PT, PT, R8, 0x1, RZ ;  /* 0x0000000108081810 */ /* 0x000fe40007ffe0ff */
[----:B------:R-:W-:Y:S01]  /*0220*/  @!P2 LOP3.LUT R8, RZ, UR4, RZ, 0x33, !PT ;  /* 0x00000004ff08ac12 */ /* 0x000fe2000f8e33ff */
[----:B------:R-:W-:Y:S06]  /*0230*/  BRA `(.L_x_1) ;  /* 0x0000000000087947 */ /* 0x000fec0003800000 */
.L_x_0:
[----:B------:R-:W-:-:S07]  /*0240*/  MOV R6, 0x260 ;  /* 0x0000026000067802 */ /* 0x000fce0000000f00 */
[----:B------:R-:W-:Y:S05]  /*0250*/  CALL.REL.NOINC `($__internal_0_$__cuda_sm20_div_u64) ;  /* 0x0000000c00f07944 */ /* 0x000fea0003c00000 */
.L_x_1:
[----:B------:R-:W0:Y:S01]  /*0260*/  LDC.64 R4, c[0x0][0x390] ;  /* 0x0000e400ff047b82 */ /* 0x000e220000000a00 */
[----:B------:R-:W1:Y:S01]  /*0270*/  LDCU.64 UR10, c[0x0][0x358] ;  /* 0x00006b00ff0a77ac */ /* 0x000e620008000a00 */
[----:B------:R-:W-:-:S06]  /*0280*/  MOV R3, RZ ;  /* 0x000000ff00037202 */ /* 0x000fcc0000000f00 */
[----:B------:R-:W0:Y:S02]  /*0290*/  LDC.64 R14, c[0x0][0x398] ;  /* 0x0000e600ff0e7b82 */ /* 0x000e240000000a00 */
[----:B0-----:R-:W-:-:S04]  /*02a0*/  ISETP.GT.U32.AND P0, PT, R14, R4, PT ;  /* 0x000000040e00720c */ /* 0x001fc80003f04070 */
[----:B------:R-:W-:-:S13]  /*02b0*/  ISETP.GT.U32.AND.EX P0, PT, R15, R5, PT, P0 ;  /* 0x000000050f00720c */ /* 0x000fda0003f04100 */
[----:B-1----:R-:W-:Y:S05]  /*02c0*/  @P0 BRA `(.L_x_2) ;  /* 0x0000000c00a80947 */ /* 0x002fea0003800000 */
[----:B------:R-:W-:Y:S01]  /*02d0*/  ISETP.GT.U32.AND P0, PT, R14, 0x1, PT ;  /* 0x000000010e00780c */ /* 0x000fe20003f04070 */
[----:B------:R-:W-:Y:S01]  /*02e0*/  IMAD.MOV.U32 R13, RZ, RZ, RZ ;  /* 0x000000ffff0d7224 */ /* 0x000fe200078e00ff */
[----:B------:R-:W-:Y:S01]  /*02f0*/  MOV R3, RZ ;  /* 0x000000ff00037202 */ /* 0x000fe20000000f00 */
[----:B------:R-:W-:Y:S01]  /*0300*/  UMOV UR5, URZ ;  /* 0x000000ff00057c82 */ /* 0x000fe20008000000 */
[C---:B------:R-:W-:Y:S01]  /*0310*/  ISETP.GT.U32.AND.EX P0, PT, R15.reuse, RZ, PT, P0 ;  /* 0x000000ff0f00720c */ /* 0x040fe20003f04100 */
[----:B------:R-:W-:Y:S01]  /*0320*/  IMAD.WIDE.U32 R6, R2, R4, R12 ;  /* 0x0000000402067225 */ /* 0x000fe200078e000c */
[----:B------:R-:W-:Y:S02]  /*0330*/  UMOV UR6, URZ ;  /* 0x000000ff00067c82 */ /* 0x000fe40008000000 */
[----:B------:R-:W-:Y:S01]  /*0340*/  SEL R25, R14, 0x1, P0 ;  /* 0x000000010e197807 */ /* 0x000fe20000000000 */
[----:B------:R-:W-:Y:S01]  /*0350*/  IMAD R4, R0, R14, RZ ;  /* 0x0000000e00047224 */ /* 0x000fe200078e02ff */
[----:B------:R-:W-:Y:S01]  /*0360*/  SEL R24, R15, RZ, P0 ;  /* 0x000000ff0f187207 */ /* 0x000fe20000000000 */
[----:B------:R-:W-:Y:S01]  /*0370*/  IMAD R5, R2, R5, R7 ;  /* 0x0000000502057224 */ /* 0x000fe200078e0207 */
[----:B------:R-:W-:-:S02]  /*0380*/  LOP3.LUT R26, R25, 0x3, RZ, 0xc0, !PT ;  /* 0x00000003191a7812 */ /* 0x000fc400078ec0ff */
[----:B------:R-:W-:-:S07]  /*0390*/  LOP3.LUT R25, R25, 0xfffffffc, RZ, 0xc0, !PT ;  /* 0xfffffffc19197812 */ /* 0x000fce00078ec0ff */
.L_x_9:
[----:B0-----:R-:W0:Y:S01]  /*03a0*/  LDC.64 R14, c[0x0][0x398] ;  /* 0x0000e600ff0e7b82 */ /* 0x001e220000000a00 */
[----:B------:R-:W1:Y:S01]  /*03b0*/  LDCU.64 UR8, c[0x0][0x388] ;  /* 0x00007100ff0877ac */ /* 0x000e620008000a00 */
[----:B------:R-:W-:Y:S02]  /*03c0*/  HFMA2 R17, -RZ, RZ, 0, 0 ;  /* 0x00000000ff117431 */ /* 0x000fe400000001ff */
[----:B------:R-:W-:Y:S01]  /*03d0*/  IMAD.MOV.U32 R16, RZ, RZ, R0 ;  /* 0x000000ffff107224 */ /* 0x000fe200078e0000 */
[----:B------:R-:W-:Y:S01]  /*03e0*/  SHF.R.S32.HI R11, RZ, 0x1f, R10 ;  /* 0x0000001fff0b7819 */ /* 0x000fe2000001140a */
[----:B------:R-:W2:Y:S01]  /*03f0*/  LDCU.128 UR12, c[0x0][0x3a0] ;  /* 0x00007400ff0c77ac */ /* 0x000ea20008000c00 */
[C---:B0-----:R-:W-:Y:S02]  /*0400*/  IMAD R18, R14.reuse, UR6, RZ ;  /* 0x000000060e127c24 */ /* 0x041fe4000f8e02ff */
[----:B------:R-:W-:Y:S01]  /*0410*/  IMAD.WIDE.U32 R20, R14, UR5, R16 ;  /* 0x000000050e147c25 */ /* 0x000fe2000f8e0010 */
[----:B------:R-:W-:-:S03]  /*0420*/  MOV R16, R6 ;  /* 0x0000000600107202 */ /* 0x000fc60000000f00 */
[----:B------:R-:W-:Y:S02]  /*0430*/  IMAD R23, R15, UR5, R18 ;  /* 0x000000050f177c24 */ /* 0x000fe4000f8e0212 */
[----:B------:R-:W-:Y:S02]  /*0440*/  IMAD.MOV.U32 R17, RZ, RZ, R5 ;  /* 0x000000ffff117224 */ /* 0x000fe400078e0005 */
[----:B------:R-:W-:Y:S02]  /*0450*/  IMAD.IADD R18, R23, 0x1, R21 ;  /* 0x0000000117127824 */ /* 0x000fe400078e0215 */
[----:B------:R-:W-:-:S04]  /*0460*/  IMAD.WIDE.U32 R16, R14, UR5, R16 ;  /* 0x000000050e107c25 */ /* 0x000fc8000f8e0010 */
[----:B-1----:R-:W-:Y:S01]  /*0470*/  IMAD R21, R18, UR8, RZ ;  /* 0x0000000812157c24 */ /* 0x002fe2000f8e02ff */
[----:B------:R-:W-:Y:S01]  /*0480*/  IADD3 R23, PT, PT, R17, R23, RZ ;  /* 0x0000001711177210 */ /* 0x000fe20007ffe0ff */
[----:B------:R-:W-:-:S04]  /*0490*/  IMAD.WIDE.U32 R18, R20, UR8, R10 ;  /* 0x0000000814127c25 */ /* 0x000fc8000f8e000a */
[----:B------:R-:W-:Y:S01]  /*04a0*/  IMAD R21, R20, UR9, R21 ;  /* 0x0000000914157c24 */ /* 0x000fe2000f8e0215 */
[----:B--2---:R-:W-:Y:S02]  /*04b0*/  LEA R20, P0, R16, UR12, 0x2 ;  /* 0x0000000c10147c11 */ /* 0x004fe4000f8010ff */
[----:B------:R-:W-:Y:S01]  /*04c0*/  LEA R22, P1, R18, UR14, 0x2 ;  /* 0x0000000e12167c11 */ /* 0x000fe2000f8210ff */
[----:B------:R-:W-:Y:S01]  /*04d0*/  IMAD.IADD R17, R19, 0x1, R21 ;  /* 0x0000000113117824 */ /* 0x000fe200078e0215 */
[----:B------:R-:W-:-:S04]  /*04e0*/  LEA.HI.X R21, R16, UR13, R23, 0x2, P0 ;  /* 0x0000000d10157c11 */ /* 0x000fc800080f1417 */
[----:B------:R-:W-:Y:S01]  /*04f0*/  LEA.HI.X R23, R18, UR15, R17, 0x2, P1 ;  /* 0x0000000f12177c11 */ /* 0x000fe200088f1411 */
[----:B------:R-:W2:Y:S04]  /*0500*/  LDG.E R20, desc[UR10][R20.64] ;  /* 0x0000000a14147981 */ /* 0x000ea8000c1e1900 */
[----:B------:R-:W3:Y:S01]  /*0510*/  LDG.E R22, desc[UR10][R22.64] ;  /* 0x0000000a16167981 */ /* 0x000ee2000c1e1900 */
[----:B------:R-:W0:Y:S01]  /*0520*/  S2UR UR9, SR_CgaCtaId ;  /* 0x00000000000979c3 */ /* 0x000e220000008800 */
[----:B------:R-:W-:Y:S01]  /*0530*/  UMOV UR8, 0x400 ;  /* 0x0000040000087882 */ /* 0x000fe20000000000 */
[----:B------:R-:W-:Y:S01]  /*0540*/  ISETP.GE.U32.AND P0, PT, R14, 0x4, PT ;  /* 0x000000040e00780c */ /* 0x000fe20003f06070 */
[----:B------:R-:W-:Y:S01]  /*0550*/  UIADD3 UR8, UPT, UPT, UR8, 0x400, URZ ;  /* 0x0000040008087890 */ /* 0x000fe2000fffe0ff */
[C---:B------:R-:W-:Y:S01]  /*0560*/  IADD3 R16, PT, PT, R4.reuse, R12, RZ ;  /* 0x0000000c04107210 */ /* 0x040fe20007ffe0ff */
[----:B------:R-:W-:Y:S01]  /*0570*/  UMOV UR4, 0x400 ;  /* 0x0000040000047882 */ /* 0x000fe20000000000 */
[----:B------:R-:W-:Y:S01]  /*0580*/  ISETP.GE.U32.AND.EX P0, PT, R15, RZ, PT, P0 ;  /* 0x000000ff0f00720c */ /* 0x000fe20003f06100 */
[----:B------:R-:W-:Y:S01]  /*0590*/  IMAD.IADD R19, R4, 0x1, R12 ;  /* 0x0000000104137824 */ /* 0x000fe200078e020c */
[----:B0-----:R-:W-:-:S02]  /*05a0*/  ULEA UR7, UR9, UR4, 0x18 ;  /* 0x0000000409077291 */ /* 0x001fc4000f8ec0ff */
[----:B------:R-:W-:Y:S01]  /*05b0*/  ULEA UR8, UR9, UR8, 0x18 ;  /* 0x0000000809087291 */ /* 0x000fe2000f8ec0ff */
[----:B------:R-:W-:-:S03]  /*05c0*/  UMOV UR4, URZ ;  /* 0x000000ff00047c82 */ /* 0x000fc60008000000 */
[----:B------:R-:W-:Y:S02]  /*05d0*/  LEA R17, R16, UR7, 0x2 ;  /* 0x0000000710117c11 */ /* 0x000fe4000f8e10ff */
[----:B------:R-:W-:-:S03]  /*05e0*/  LEA R19, R19, UR8, 0x2 ;  /* 0x0000000813137c11 */ /* 0x000fc6000f8e10ff */
[----:B--2---:R0:W-:Y:S04]  /*05f0*/  STS [R17], R20 ;  /* 0x0000001411007388 */ /* 0x0041e80000000800 */
[----:B---3--:R0:W-:Y:S01]  /*0600*/  STS [R19], R22 ;  /* 0x0000001613007388 */ /* 0x0081e20000000800 */
[----:B------:R-:W-:Y:S06]  /*0610*/  BAR.SYNC.DEFER_BLOCKING 0x0 ;  /* 0x0000000000007b1d */ /* 0x000fec0000010000 */
[----:B------:R-:W-:Y:S05]  /*0620*/  @!P0 BRA `(.L_x_3) ;  /* 0x00000008005c8947 */ /* 0x000fea0003800000 */
[----:B------:R-:W-:Y:S01]  /*0630*/  ISETP.GT.U32.AND P0, PT, R25, RZ, PT ;  /* 0x000000ff1900720c */ /* 0x000fe20003f04070 */
[----:B------:R-:W-:Y:S01]  /*0640*/  UMOV UR4, URZ ;  /* 0x000000ff00047c82 */ /* 0x000fe20008000000 */
[----:B------:R-:W-:Y:S01]  /*0650*/  LEA R15, R4, UR7, 0x2 ;  /* 0x00000007040f7c11 */ /* 0x000fe2000f8e10ff */
[----:B------:R-:W-:Y:S01]  /*0660*/  IMAD.MOV.U32 R16, RZ, RZ, R24 ;  /* 0x000000ffff107224 */ /* 0x000fe200078e0018 */
[----:B------:R-:W-:Y:S02]  /*0670*/  ISETP.GT.AND.EX P0, PT, R24, RZ, PT, P0 ;  /* 0x000000ff1800720c */ /* 0x000fe40003f04300 */
[----:B0-----:R-:W-:Y:S02]  /*0680*/  LEA R19, R12, UR8, 0x2 ;  /* 0x000000080c137c11 */ /* 0x001fe4000f8e10ff */
[----:B------:R-:W-:Y:S02]  /*0690*/  MOV R17, R25 ;  /* 0x0000001900117202 */ /* 0x000fe40000000f00 */
[----:B------:R-:W-:-:S07]  /*06a0*/  IADD3 R15, PT, PT, R15, 0x8, RZ ;  /* 0x000000080f0f7810 */ /* 0x000fce0007ffe0ff */
[----:B------:R-:W-:Y:S05]  /*06b0*/  @!P0 BRA `(.L_x_4) ;  /* 0x0000000400dc8947 */ /* 0x000fea0003800000 */
[----:B------:R-:W-:Y:S02]  /*06c0*/  ISETP.GT.U32.AND P1, PT, R17, 0xc, PT ;  /* 0x0000000c1100780c */ /* 0x000fe40003f24070 */
[----:B------:R-:W-:Y:S02]  /*06d0*/  PLOP3.LUT P0, PT, PT, PT, PT, 0x80, 0x8 ;  /* 0x000000000008781c */ /* 0x000fe40003f0f070 */
[----:B------:R-:W-:-:S13]  /*06e0*/  ISETP.GT.AND.EX P1, PT, R16, RZ, PT, P1 ;  /* 0x000000ff1000720c */ /* 0x000fda0003f24310 */
[----:B------:R-:W-:Y:S05]  /*06f0*/  @!P1 BRA `(.L_x_5) ;  /* 0x0000000400209947 */ /* 0x000fea0003800000 */
[----:B------:R-:W-:-:S13]  /*0700*/  PLOP3.LUT P0, PT, PT, PT, PT, 0x8, 0x80 ;  /* 0x000000000080781c */ /* 0x000fda0003f0e170 */
.L_x_6:
[----:B------:R-:W-:Y:S01]  /*0710*/  LDS R18, [R15+-0x8] ;  /* 0xfffff8000f127984 */ /* 0x000fe20000000800 */
[C-C-:B------:R-:W-:Y:S01]  /*0720*/  IMAD R28, R14.reuse, 0x4, R19.reuse ;  /* 0x000000040e1c7824 */ /* 0x140fe200078e0213 */
[C---:B------:R-:W-:Y:S01]  /*0730*/  LEA R20, R14.reuse, R19, 0x3 ;  /* 0x000000130e147211 */ /* 0x040fe200078e18ff */
[----:B------:R-:W-:Y:S01]  /*0740*/  IMAD R29, R14, 0xc, R19 ;  /* 0x0000000c0e1d7824 */ /* 0x000fe200078e0213 */
[----:B------:R-:W0:Y:S01]  /*0750*/  LDS R27, [R19] ;  /* 0x00000000131b7984 */ /* 0x000e220000000800 */
[----:B------:R-:W-:Y:S01]  /*0760*/  IADD3 R17, P1, PT, R17, -0x10, RZ ;  /* 0xfffffff011117810 */ /* 0x000fe20007f3e0ff */
[----:B------:R-:W-:Y:S02]  /*0770*/  UIADD3 UR4, UPT, UPT, UR4, 0x10, URZ ;  /* 0x0000001004047890 */ /* 0x000fe4000fffe0ff */
[----:B------:R-:W-:Y:S01]  /*0780*/  LDS R22, [R15+-0x4] ;  /* 0xfffffc000f167984 */ /* 0x000fe20000000800 */
[----:B------:R-:W-:Y:S02]  /*0790*/  IADD3.X R16, PT, PT, R16, -0x1, RZ, P1, !PT ;  /* 0xffffffff10107810 */ /* 0x000fe40000ffe4ff */
[----:B------:R-:W-:Y:S01]  /*07a0*/  ISETP.GT.U32.AND P1, PT, R17, 0xc, PT ;  /* 0x0000000c1100780c */ /* 0x000fe20003f24070 */
[----:B------:R-:W1:Y:S03]  /*07b0*/  LDS R21, [R28] ;  /* 0x000000001c157984 */ /* 0x000e660000000800 */
[----:B------:R-:W-:Y:S01]  /*07c0*/  ISETP.GT.AND.EX P1, PT, R16, RZ, PT, P1 ;  /* 0x000000ff1000720c */ /* 0x000fe20003f24310 */
[----:B------:R-:W-:Y:S04]  /*07d0*/  LDS R20, [R20] ;  /* 0x0000000014147984 */ /* 0x000fe80000000800 */
[----:B------:R-:W2:Y:S01]  /*07e0*/  LDS R23, [R15] ;  /* 0x000000000f177984 */ /* 0x000ea20000000800 */
[----:B0-----:R-:W-:-:S03]  /*07f0*/  FFMA R27, R18, R27, R3 ;  /* 0x0000001b121b7223 */ /* 0x001fc60000000003 */
[----:B------:R-:W-:Y:S04]  /*0800*/  LDS R18, [R29] ;  /* 0x000000001d127984 */ /* 0x000fe80000000800 */
[----:B------:R-:W0:Y:S01]  /*0810*/  LDS R3, [R15+0x4] ;  /* 0x000004000f037984 */ /* 0x000e220000000800 */
[----:B-1----:R-:W-:Y:S01]  /*0820*/  FFMA R22, R22, R21, R27 ;  /* 0x0000001516167223 */ /* 0x002fe2000000001b */
[----:B------:R-:W-:-:S04]  /*0830*/  IMAD R21, R14, 0x10, R19 ;  /* 0x000000100e157824 */ /* 0x000fc800078e0213 */
[C---:B------:R-:W-:Y:S01]  /*0840*/  IMAD R28, R14.reuse, 0x8, R21 ;  /* 0x000000080e1c7824 */ /* 0x040fe200078e0215 */
[----:B------:R-:W-:Y:S01]  /*0850*/  LEA R19, R14, R21, 0x2 ;  /* 0x000000150e137211 */ /* 0x000fe200078e10ff */
[----:B------:R-:W-:Y:S01]  /*0860*/  LDS R27, [R21] ;  /* 0x00000000151b7984 */ /* 0x000fe20000000800 */
[----:B--2---:R-:W-:-:S03]  /*0870*/  FFMA R23, R23, R20, R22 ;  /* 0x0000001417177223 */ /* 0x004fc60000000016 */
[----:B------:R-:W1:Y:S04]  /*0880*/  LDS R22, [R15+0x8] ;  /* 0x000008000f167984 */ /* 0x000e680000000800 */
[----:B------:R-:W-:Y:S04]  /*0890*/  LDS R19, [R19] ;  /* 0x0000000013137984 */ /* 0x000fe80000000800 */
[----:B------:R-:W2:Y:S01]  /*08a0*/  LDS R20, [R15+0xc] ;  /* 0x00000c000f147984 */ /* 0x000ea20000000800 */
[----:B0-----:R-:W-:-:S03]  /*08b0*/  FFMA R3, R3, R18, R23 ;  /* 0x0000001203037223 */ /* 0x001fc60000000017 */
[----:B------:R0:W-:Y:S04]  /*08c0*/  LDS R18, [R28] ;  /* 0x000000001c127984 */ /* 0x0001e80000000800 */
[----:B------:R-:W3:Y:S01]  /*08d0*/  LDS R23, [R15+0x10] ;  /* 0x000010000f177984 */ /* 0x000ee20000000800 */
[----:B0-----:R-:W-:Y:S02]  /*08e0*/  IMAD R28, R14, 0xc, R21 ;  /* 0x0000000c0e1c7824 */ /* 0x001fe400078e0215 */
[----:B-1----:R-:W-:Y:S01]  /*08f0*/  FFMA R27, R22, R27, R3 ;  /* 0x0000001b161b7223 */ /* 0x002fe20000000003 */
[C---:B------:R-:W-:Y:S02]  /*0900*/  LEA R3, R14.reuse, R21, 0x4 ;  /* 0x000000150e037211 */ /* 0x040fe400078e20ff */
[----:B------:R-:W-:Y:S04]  /*0910*/  LDS R22, [R28] ;  /* 0x000000001c167984 */ /* 0x000fe80000000800 */
[----:B------:R-:W0:Y:S01]  /*0920*/  LDS R21, [R15+0x14] ;  /* 0x000014000f157984 */ /* 0x000e220000000800 */
[----:B------:R-:W-:-:S02]  /*0930*/  IMAD R29, R14, 0x4, R3 ;  /* 0x000000040e1d7824 */ /* 0x000fc400078e0203 */
[----:B--2---:R-:W-:Y:S02]  /*0940*/  FFMA R19, R20, R19, R27 ;  /* 0x0000001314137223 */ /* 0x004fe4000000001b */
[----:B------:R-:W-:Y:S04]  /*0950*/  LDS R27, [R15+0x18] ;  /* 0x000018000f1b7984 */ /* 0x000fe80000000800 */
[----:B------:R-:W1:Y:S01]  /*0960*/  LDS R20, [R3] ;  /* 0x0000000003147984 */ /* 0x000e620000000800 */
[----:B---3--:R-:W-:-:S03]  /*0970*/  FFMA R23, R23, R18, R19 ;  /* 0x0000001217177223 */ /* 0x008fc60000000013 */
[----:B------:R2:W-:Y:S04]  /*0980*/  LDS R18, [R29] ;  /* 0x000000001d127984 */ /* 0x0005e80000000800 */
[----:B------:R-:W3:Y:S01]  /*0990*/  LDS R19, [R15+0x1c] ;  /* 0x00001c000f137984 */ /* 0x000ee20000000800 */
[----:B0-----:R-:W-:Y:S01]  /*09a0*/  FFMA R22, R21, R22, R23 ;  /* 0x0000001615167223 */ /* 0x001fe20000000017 */
[C---:B------:R-:W-:Y:S02]  /*09b0*/  LEA R21, R14.reuse, R3, 0x3 ;  /* 0x000000030e157211 */ /* 0x040fe400078e18ff */
[----:B------:R-:W-:Y:S04]  /*09c0*/  LDS R23, [R15+0x24] ;  /* 0x000024000f177984 */ /* 0x000fe80000000800 */
[----:B------:R-:W-:Y:S01]  /*09d0*/  LDS R21, [R21] ;  /* 0x0000000015157984 */ /* 0x000fe20000000800 */
[----:B-1----:R-:W-:Y:S01]  /*09e0*/  FFMA R28, R27, R20, R22 ;  /* 0x000000141b1c7223 */ /* 0x002fe20000000016 */
[----:B------:R-:W-:-:S02]  /*09f0*/  IMAD R22, R14, 0xc, R3 ;  /* 0x0000000c0e167824 */ /* 0x000fc400078e0203 */
[----:B------:R-:W0:Y:S01]  /*0a00*/  LDS R20, [R15+0x20] ;  /* 0x000020000f147984 */ /* 0x000e220000000800 */
[----:B------:R-:W-:-:S03]  /*0a10*/  IMAD R27, R14, 0x10, R3 ;  /* 0x000000100e1b7824 */ /* 0x000fc600078e0203 */
[----:B------:R-:W1:Y:S01]  /*0a20*/  LDS R22, [R22] ;  /* 0x0000000016167984 */ /* 0x000e620000000800 */
[----:B--2---:R-:W-:-:S03]  /*0a30*/  IMAD R29, R14, 0x8, R27 ;  /* 0x000000080e1d7824 */ /* 0x004fc600078e021b */
[----:B------:R-:W-:Y:S01]  /*0a40*/  LDS R3, [R27] ;  /* 0x000000001b037984 */ /* 0x000fe20000000800 */
[----:B---3--:R-:W-:Y:S01]  /*0a50*/  FFMA R19, R19, R18, R28 ;  /* 0x0000001213137223 */ /* 0x008fe2000000001c */
[----:B------:R-:W-:Y:S02]  /*0a60*/  LEA R28, R14, R27, 0x2 ;  /* 0x0000001b0e1c7211 */ /* 0x000fe400078e10ff */
[----:B------:R-:W2:Y:S01]  /*0a70*/  LDS R18, [R15+0x28] ;  /* 0x000028000f127984 */ /* 0x000ea20000000800 */
[----:B0-----:R-:W-:-:S03]  /*0a80*/  FFMA R20, R20, R21, R19 ;  /* 0x0000001514147223 */ /* 0x001fc60000000013 */
[----:B------:R-:W-:Y:S01]  /*0a90*/  LDS R19, [R15+0x2c] ;  /* 0x00002c000f137984 */ /* 0x000fe20000000800 */
[----:B-1----:R-:W-:-:S03]  /*0aa0*/  FFMA R23, R23, R22, R20 ;  /* 0x0000001617177223 */ /* 0x002fc60000000014 */
[----:B------:R0:W1:Y:S04]  /*0ab0*/  LDS R22, [R28] ;  /* 0x000000001c167984 */ /* 0x0000680000000800 */
[----:B------:R-:W-:Y:S01]  /*0ac0*/  LDS R21, [R29] ;  /* 0x000000001d157984 */ /* 0x000fe20000000800 */
[----:B0-----:R-:W-:-:S03]  /*0ad0*/  IMAD R28, R14, 0xc, R27 ;  /* 0x0000000c0e1c7824 */ /* 0x001fc600078e021b */
[----:B------:R-:W0:Y:S01]  /*0ae0*/  LDS R20, [R15+0x30] ;  /* 0x000030000f147984 */ /* 0x000e220000000800 */
[----:B--2---:R-:W-:-:S03]  /*0af0*/  FFMA R18, R18, R3, R23 ;  /* 0x0000000312127223 */ /* 0x004fc60000000017 */
[----:B------:R-:W-:Y:S04]  /*0b00*/  LDS R23, [R28] ;  /* 0x000000001c177984 */ /* 0x000fe80000000800 */
[----:B------:R2:W3:Y:S02]  /*0b10*/  LDS R3, [R15+0x34] ;  /* 0x000034000f037984 */ /* 0x0004e40000000800 */
[----:B--2---:R-:W-:Y:S01]  /*0b20*/  IADD3 R15, PT, PT, R15, 0x40, RZ ;  /* 0x000000400f0f7810 */ /* 0x004fe20007ffe0ff */
[----:B-1----:R-:W-:-:S04]  /*0b30*/  FFMA R19, R19, R22, R18 ;  /* 0x0000001613137223 */ /* 0x002fc80000000012 */
[----:B0-----:R-:W-:-:S04]  /*0b40*/  FFMA R19, R20, R21, R19 ;  /* 0x0000001514137223 */ /* 0x001fc80000000013 */
[----:B---3--:R-:W-:Y:S01]  /*0b50*/  FFMA R3, R3, R23, R19 ;  /* 0x0000001703037223 */ /* 0x008fe20000000013 */
[----:B------:R-:W-:Y:S01]  /*0b60*/  IMAD R19, R14, 0x10, R27 ;  /* 0x000000100e137824 */ /* 0x000fe200078e021b */
[----:B------:R-:W-:Y:S06]  /*0b70*/  @P1 BRA `(.L_x_6) ;  /* 0xfffffff800e41947 */ /* 0x000fec000383ffff */
.L_x_5:
[----:B------:R-:W-:-:S04]  /*0b80*/  ISETP.GT.U32.AND P1, PT, R17, 0x4, PT ;  /* 0x000000041100780c */ /* 0x000fc80003f24070 */
[----:B------:R-:W-:-:S13]  /*0b90*/  ISETP.GT.AND.EX P1, PT, R16, RZ, PT, P1 ;  /* 0x000000ff1000720c */ /* 0x000fda0003f24310 */
[----:B------:R-:W-:Y:S05]  /*0ba0*/  @!P1 BRA `(.L_x_7) ;  /* 0x0000000000949947 */ /* 0x000fea0003800000 */
[----:B------:R-:W-:Y:S01]  /*0bb0*/  LDS R18, [R15+-0x8] ;  /* 0xfffff8000f127984 */ /* 0x000fe20000000800 */
[C---:B------:R-:W-:Y:S01]  /*0bc0*/  LEA R28, R14.reuse, R19, 0x2 ;  /* 0x000000130e1c7211 */ /* 0x040fe200078e10ff */
[C-C-:B------:R-:W-:Y:S01]  /*0bd0*/  IMAD R29, R14.reuse, 0x8, R19.reuse ;  /* 0x000000080e1d7824 */ /* 0x140fe200078e0213 */
[----:B------:R-:W-:Y:S01]  /*0be0*/  IADD3 R17, P1, PT, R17, -0x8, RZ ;  /* 0xfffffff811117810 */ /* 0x000fe20007f3e0ff */
[----:B------:R0:W1:Y:S01]  /*0bf0*/  LDS R27, [R19] ;  /* 0x00000000131b7984 */ /* 0x0000620000000800 */
[----:B------:R-:W-:Y:S01]  /*0c00*/  IMAD R20, R14, 0xc, R19 ;  /* 0x0000000c0e147824 */ /* 0x000fe200078e0213 */
[----:B------:R-:W-:Y:S01]  /*0c10*/  PLOP3.LUT P0, PT, PT, PT, PT, 0x8, 0x80 ;  /* 0x000000000080781c */ /* 0x000fe20003f0e170 */
[----:B------:R-:W-:Y:S01]  /*0c20*/  UIADD3 UR4, UPT, UPT, UR4, 0x8, URZ ;  /* 0x0000000804047890 */ /* 0x000fe2000fffe0ff */
[----:B------:R-:W-:Y:S01]  /*0c30*/  LDS R22, [R15+-0x4] ;  /* 0xfffffc000f167984 */ /* 0x000fe20000000800 */
[----:B------:R-:W-:-:S03]  /*0c40*/  IADD3.X R16, PT, PT, R16, -0x1, RZ, P1, !PT ;  /* 0xffffffff10107810 */ /* 0x000fc60000ffe4ff */
[----:B------:R-:W2:Y:S01]  /*0c50*/  LDS R23, [R28] ;  /* 0x000000001c177984 */ /* 0x000ea20000000800 */
[----:B0-----:R-:W-:-:S03]  /*0c60*/  LEA R19, R14, R19, 0x4 ;  /* 0x000000130e137211 */ /* 0x001fc600078e20ff */
[----:B------:R-:W-:Y:S04]  /*0c70*/  LDS R20, [R20] ;  /* 0x0000000014147984 */ /* 0x000fe80000000800 */
[----:B------:R-:W-:Y:S01]  /*0c80*/  LDS R21, [R15+0x4] ;  /* 0x000004000f157984 */ /* 0x000fe20000000800 */
[----:B-1----:R-:W-:-:S03]  /*0c90*/  FFMA R27, R18, R27, R3 ;  /* 0x0000001b121b7223 */ /* 0x002fc60000000003 */
[----:B------:R-:W-:Y:S04]  /*0ca0*/  LDS R3, [R15] ;  /* 0x000000000f037984 */ /* 0x000fe80000000800 */
[----:B------:R0:W1:Y:S01]  /*0cb0*/  LDS R18, [R29] ;  /* 0x000000001d127984 */ /* 0x0000620000000800 */
[----:B--2---:R-:W-:-:S03]  /*0cc0*/  FFMA R27, R22, R23, R27 ;  /* 0x00000017161b7223 */ /* 0x004fc6000000001b */
[----:B------:R-:W-:Y:S04]  /*0cd0*/  LDS R23, [R15+0x8] ;  /* 0x000008000f177984 */ /* 0x000fe80000000800 */
[----:B------:R2:W3:Y:S01]  /*0ce0*/  LDS R22, [R19] ;  /* 0x0000000013167984 */ /* 0x0004e20000000800 */
[----:B0-----:R-:W-:-:S06]  /*0cf0*/  IMAD R29, R14, 0xc, R19 ;  /* 0x0000000c0e1d7824 */ /* 0x001fcc00078e0213 */
[----:B------:R-:W-:Y:S01]  /*0d00*/  LDS R29, [R29] ;  /* 0x000000001d1d7984 */ /* 0x000fe20000000800 */
[----:B-1----:R-:W-:Y:S01]  /*0d10*/  FFMA R18, R3, R18, R27 ;  /* 0x0000001203127223 */ /* 0x002fe2000000001b */
[C-C-:B------:R-:W-:Y:S02]  /*0d20*/  IMAD R27, R14.reuse, 0x4, R19.reuse ;  /* 0x000000040e1b7824 */ /* 0x140fe400078e0213 */
[----:B------:R-:W-:Y:S01]  /*0d30*/  LDS R3, [R15+0xc] ;  /* 0x00000c000f037984 */ /* 0x000fe20000000800 */
[----:B------:R-:W-:Y:S01]  /*0d40*/  FFMA R28, R21, R20, R18 ;  /* 0x00000014151c7223 */ /* 0x000fe20000000012 */
[C---:B------:R-:W-:Y:S02]  /*0d50*/  LEA R21, R14.reuse, R19, 0x3 ;  /* 0x000000130e157211 */ /* 0x040fe400078e18ff */
[----:B------:R-:W0:Y:S01]  /*0d60*/  LDS R20, [R27] ;  /* 0x000000001b147984 */ /* 0x000e220000000800 */
[----:B--2---:R-:W-:Y:S02]  /*0d70*/  IMAD R19, R14, 0x10, R19 ;  /* 0x000000100e137824 */ /* 0x004fe400078e0213 */
[----:B---3--:R-:W-:Y:S01]  /*0d80*/  FFMA R22, R23, R22, R28 ;  /* 0x0000001617167223 */ /* 0x008fe2000000001c */
[----:B------:R-:W-:Y:S04]  /*0d90*/  LDS R18, [R15+0x10] ;  /* 0x000010000f127984 */ /* 0x000fe80000000800 */
[----:B------:R-:W1:Y:S04]  /*0da0*/  LDS R21, [R21] ;  /* 0x0000000015157984 */ /* 0x000e680000000800 */
[----:B------:R2:W3:Y:S02]  /*0db0*/  LDS R28, [R15+0x14] ;  /* 0x000014000f1c7984 */ /* 0x0004e40000000800 */
[----:B--2---:R-:W-:Y:S01]  /*0dc0*/  IADD3 R15, PT, PT, R15, 0x20, RZ ;  /* 0x000000200f0f7810 */ /* 0x004fe20007ffe0ff */
[----:B0-----:R-:W-:-:S04]  /*0dd0*/  FFMA R3, R3, R20, R22 ;  /* 0x0000001403037223 */ /* 0x001fc80000000016 */
[----:B-1----:R-:W-:-:S04]  /*0de0*/  FFMA R3, R18, R21, R3 ;  /* 0x0000001512037223 */ /* 0x002fc80000000003 */
[----:B---3--:R-:W-:-:S07]  /*0df0*/  FFMA R3, R28, R29, R3 ;  /* 0x0000001d1c037223 */ /* 0x008fce0000000003 */
.L_x_7:
[----:B------:R-:W-:-:S04]  /*0e00*/  ISETP.NE.U32.AND P1, PT, R17, RZ, PT ;  /* 0x000000ff1100720c */ /* 0x000fc80003f25070 */
[----:B------:R-:W-:-:S13]  /*0e10*/  ISETP.NE.OR.EX P0, PT, R16, RZ, P0, P1 ;  /* 0x000000ff1000720c */ /* 0x000fda0000705710 */
[----:B------:R-:W-:Y:S05]  /*0e20*/  @!P0 BRA `(.L_x_3) ;  /* 0x00000000005c8947 */ /* 0x000fea0003800000 */
.L_x_4:
[----:B------:R-:W-:Y:S01]  /*0e30*/  LDS R22, [R15+-0x8] ;  /* 0xfffff8000f167984 */ /* 0x000fe20000000800 */
[C-C-:B------:R-:W-:Y:S01]  /*0e40*/  IMAD R28, R14.reuse, 0x4, R19.reuse ;  /* 0x000000040e1c7824 */ /* 0x140fe200078e0213 */
[C---:B------:R-:W-:Y:S01]  /*0e50*/  LEA R21, R14.reuse, R19, 0x3 ;  /* 0x000000130e157211 */ /* 0x040fe200078e18ff */
[--C-:B------:R-:W-:Y:S01]  /*0e60*/  IMAD R29, R14, 0xc, R19.reuse ;  /* 0x0000000c0e1d7824 */ /* 0x100fe200078e0213 */
[----:B------:R0:W1:Y:S01]  /*0e70*/  LDS R27, [R19] ;  /* 0x00000000131b7984 */ /* 0x0000620000000800 */
[----:B------:R-:W-:Y:S01]  /*0e80*/  IADD3 R17, P0, PT, R17, -0x4, RZ ;  /* 0xfffffffc11117810 */ /* 0x000fe20007f1e0ff */
[----:B------:R-:W-:Y:S02]  /*0e90*/  UIADD3 UR4, UPT, UPT, UR4, 0x4, URZ ;  /* 0x0000000404047890 */ /* 0x000fe4000fffe0ff */
[----:B------:R-:W-:Y:S01]  /*0ea0*/  LDS R20, [R15+-0x4] ;  /* 0xfffffc000f147984 */ /* 0x000fe20000000800 */
[----:B------:R-:W-:Y:S02]  /*0eb0*/  IADD3.X R16, PT, PT, R16, -0x1, RZ, P0, !PT ;  /* 0xffffffff10107810 */ /* 0x000fe400007fe4ff */
[----:B------:R-:W-:Y:S01]  /*0ec0*/  ISETP.NE.U32.AND P0, PT, R17, RZ, PT ;  /* 0x000000ff1100720c */ /* 0x000fe20003f05070 */
[----:B------:R-:W2:Y:S01]  /*0ed0*/  LDS R23, [R28] ;  /* 0x000000001c177984 */ /* 0x000ea20000000800 */
[----:B0-----:R-:W-:-:S02]  /*0ee0*/  IMAD R19, R14, 0x10, R19 ;  /* 0x000000100e137824 */ /* 0x001fc400078e0213 */
[----:B------:R-:W-:Y:S01]  /*0ef0*/  ISETP.NE.AND.EX P0, PT, R16, RZ, PT, P0 ;  /* 0x000000ff1000720c */ /* 0x000fe20003f05300 */
[----:B------:R-:W-:Y:S04]  /*0f00*/  LDS R21, [R21] ;  /* 0x0000000015157984 */ /* 0x000fe80000000800 */
[----:B------:R-:W0:Y:S01]  /*0f10*/  LDS R18, [R15] ;  /* 0x000000000f127984 */ /* 0x000e220000000800 */
[----:B-1----:R-:W-:-:S03]  /*0f20*/  FFMA R27, R22, R27, R3 ;  /* 0x0000001b161b7223 */ /* 0x002fc60000000003 */
[----:B------:R-:W-:Y:S04]  /*0f30*/  LDS R22, [R29] ;  /* 0x000000001d167984 */ /* 0x000fe80000000800 */
[----:B------:R1:W3:Y:S01]  /*0f40*/  LDS R3, [R15+0x4] ;  /* 0x000004000f037984 */ /* 0x0002e20000000800 */
[----:B--2---:R-:W-:Y:S01]  /*0f50*/  FFMA R23, R20, R23, R27 ;  /* 0x0000001714177223 */ /* 0x004fe2000000001b */
[----:B-1----:R-:W-:-:S03]  /*0f60*/  IADD3 R15, PT, PT, R15, 0x10, RZ ;  /* 0x000000100f0f7810 */ /* 0x002fc60007ffe0ff */
[----:B0-----:R-:W-:-:S04]  /*0f70*/  FFMA R18, R18, R21, R23 ;  /* 0x0000001512127223 */ /* 0x001fc80000000017 */
[----:B---3--:R-:W-:Y:S01]  /*0f80*/  FFMA R3, R3, R22, R18 ;  /* 0x0000001603037223 */ /* 0x008fe20000000012 */
[----:B------:R-:W-:Y:S06]  /*0f90*/  @P0 BRA `(.L_x_4) ;  /* 0xfffffffc00a40947 */ /* 0x000fec000383ffff */
.L_x_3:
[----:B------:R-:W-:-:S04]  /*0fa0*/  ISETP.NE.U32.AND P0, PT, R26, RZ, PT ;  /* 0x000000ff1a00720c */ /* 0x000fc80003f05070 */
[----:B------:R-:W-:-:S13]  /*0fb0*/  ISETP.NE.AND.EX P0, PT, RZ, RZ, PT, P0 ;  /* 0x000000ffff00720c */ /* 0x000fda0003f05300 */
[----:B------:R-:W-:Y:S05]  /*0fc0*/  @!P0 BRA `(.L_x_8) ;  /* 0x0000000000508947 */ /* 0x000fea0003800000 */
[----:B------:R-:W-:Y:S01]  /*0fd0*/  VIADD R15, R4, UR4 ;  /* 0x00000004040f7c36 */ /* 0x000fe20008000000 */
[----:B------:R-:W-:Y:S01]  /*0fe0*/  ISETP.NE.U32.AND P0, PT, R26, 0x1, PT ;  /* 0x000000011a00780c */ /* 0x000fe20003f05070 */
[----:B------:R-:W-:-:S03]  /*0ff0*/  IMAD R16, R14, UR4, R12 ;  /* 0x000000040e107c24 */ /* 0x000fc6000f8e020c */
[----:B0-----:R-:W-:Y:S02]  /*1000*/  LEA R17, R15, UR7, 0x2 ;  /* 0x000000070f117c11 */ /* 0x001fe4000f8e10ff */
[----:B------:R-:W-:Y:S02]  /*1010*/  LEA R19, R16, UR8, 0x2 ;  /* 0x0000000810137c11 */ /* 0x000fe4000f8e10ff */
[----:B------:R-:W-:Y:S01]  /*1020*/  ISETP.NE.AND.EX P0, PT, RZ, RZ, PT, P0 ;  /* 0x000000ffff00720c */ /* 0x000fe20003f05300 */
[----:B------:R-:W-:Y:S04]  /*1030*/  LDS R16, [R17] ;  /* 0x0000000011107984 */ /* 0x000fe80000000800 */
[----:B------:R-:W0:Y:S02]  /*1040*/  LDS R15, [R19] ;  /* 0x00000000130f7984 */ /* 0x000e240000000800 */
[----:B0-----:R-:W-:-:S06]  /*1050*/  FFMA R3, R16, R15, R3 ;  /* 0x0000000f10037223 */ /* 0x001fcc0000000003 */
[----:B------:R-:W-:Y:S05]  /*1060*/  @!P0 BRA `(.L_x_8) ;  /* 0x0000000000288947 */ /* 0x000fea0003800000 */
[----:B------:R-:W-:Y:S01]  /*1070*/  ISETP.NE.U32.AND P0, PT, R26, 0x2, PT ;  /* 0x000000021a00780c */ /* 0x000fe20003f05070 */
[----:B------:R-:W-:Y:S01]  /*1080*/  LDS R16, [R17+0x4] ;  /* 0x0000040011107984 */ /* 0x000fe20000000800 */
[----:B------:R-:W-:Y:S02]  /*1090*/  LEA R19, R14, R19, 0x2 ;  /* 0x000000130e137211 */ /* 0x000fe400078e10ff */
[----:B------:R-:W-:-:S13]  /*10a0*/  ISETP.NE.AND.EX P0, PT, RZ, RZ, PT, P0 ;  /* 0x000000ffff00720c */ /* 0x000fda0003f05300 */
[----:B------:R-:W-:Y:S01]  /*10b0*/  @P0 IMAD R15, R14, 0x4, R19 ;  /* 0x000000040e0f0824 */ /* 0x000fe200078e0213 */
[----:B------:R-:W-:Y:S04]  /*10c0*/  @P0 LDS R18, [R17+0x8] ;  /* 0x0000080011120984 */ /* 0x000fe80000000800 */
[----:B------:R-:W0:Y:S04]  /*10d0*/  LDS R14, [R19] ;  /* 0x00000000130e7984 */ /* 0x000e280000000800 */
[----:B------:R-:W1:Y:S01]  /*10e0*/  @P0 LDS R15, [R15] ;  /* 0x000000000f0f0984 */ /* 0x000e620000000800 */
[----:B0-----:R-:W-:-:S04]  /*10f0*/  FFMA R3, R16, R14, R3 ;  /* 0x0000000e10037223 */ /* 0x001fc80000000003 */
[----:B-1----:R-:W-:-:S07]  /*1100*/  @P0 FFMA R3, R18, R15, R3 ;  /* 0x0000000f12030223 */ /* 0x002fce0000000003 */
.L_x_8:
[----:B------:R-:W-:Y:S01]  /*1110*/  UIADD3 UR5, UP0, UPT, UR5, 0x1, URZ ;  /* 0x0000000105057890 */ /* 0x000fe2000ff1e0ff */
[----:B------:R-:W-:Y:S03]  /*1120*/  BAR.SYNC.DEFER_BLOCKING 0x0 ;  /* 0x0000000000007b1d */ /* 0x000fe60000010000 */
[----:B------:R-:W-:Y:S02]  /*1130*/  UIADD3.X UR6, UPT, UPT, URZ, UR6, URZ, UP0, !UPT ;  /* 0x00000006ff067290 */ /* 0x000fe400087fe4ff */
[----:B------:R-:W-:-:S04]  /*1140*/  ISETP.GT.U32.AND P0, PT, R8, UR5, PT ;  /* 0x0000000508007c0c */ /* 0x000fc8000bf04070 */
[----:B------:R-:W-:-:S13]  /*1150*/  ISETP.GT.U32.AND.EX P0, PT, R9, UR6, PT, P0 ;  /* 0x0000000609007c0c */ /* 0x000fda000bf04100 */
[----:B------:R-:W-:Y:S05]  /*1160*/  @P0 BRA `(.L_x_9) ;  /* 0xfffffff0008c0947 */ /* 0x000fea000383ffff */
.L_x_2:
[----:B------:R-:W1:Y:S01]  /*1170*/  LDCU.64 UR8, c[0x0][0x388] ;  /* 0x00007100ff0877ac */ /* 0x000e620008000a00 */
[--C-:B------:R-:W-:Y:S01]  /*1180*/  SHF.R.S32.HI R11, RZ, 0x1f, R10.reuse ;  /* 0x0000001fff0b7819 */ /* 0x100fe2000001140a */
[----:B------:R-:W2:Y:S01]  /*1190*/  LDCU.64 UR6, c[0x0][0x3b0] ;  /* 0x00007600ff0677ac */ /* 0x000ea20008000a00 */
[----:B------:R-:W3:Y:S01]  /*11a0*/  LDCU UR4, c[0x0][0x3b8] ;  /* 0x00007700ff0477ac */ /* 0x000ee20008000800 */
[----:B-1----:R-:W-:-:S04]  /*11b0*/  IMAD.WIDE.U32 R4, R2, UR8, R10 ;  /* 0x0000000802047c25 */ /* 0x002fc8000f8e000a */
[----:B------:R-:W-:Y:S01]  /*11c0*/  IMAD R5, R2, UR9, R5 ;  /* 0x0000000902057c24 */ /* 0x000fe2000f8e0205 */
[----:B--2---:R-:W-:Y:S01]  /*11d0*/  LEA R6, P0, R4, UR6, 0x2 ;  /* 0x0000000604067c11 */ /* 0x004fe2000f8010ff */
[----:B---3--:R-:W-:-:S03]  /*11e0*/  FMUL R3, R3, UR4 ;  /* 0x0000000403037c20 */ /* 0x008fc60008400000 */
[----:B------:R-:W-:-:S05]  /*11f0*/  LEA.HI.X R7, R4, UR7, R5, 0x2, P0 ;  /* 0x0000000704077c11 */ /* 0x000fca00080f1405 */
[----:B------:R-:W-:Y:S01]  /*1200*/  STG.E desc[UR10][R6.64], R3 ;  /* 0x0000000306007986 */ /* 0x000fe2000c10190a */
[----:B------:R-:W-:Y:S05]  /*1210*/  EXIT ;  /* 0x000000000000794d */ /* 0x000fea0003800000 */
        .weak           $__internal_0_$__cuda_sm20_div_u64
        .type           $__internal_0_$__cuda_sm20_div_u64,@function
        .size           $__internal_0_$__cuda_sm20_div_u64,(.L_x_23 - $__internal_0_$__cuda_sm20_div_u64)
$__internal_0_$__cuda_sm20_div_u64:
[----:B------:R-:W0:Y:S01]  /*1220*/  LDCU.64 UR4, c[0x0][0x398] ;  /* 0x00007300ff0477ac */ /* 0x000e220008000a00 */
[----:B------:R-:W1:Y:S01]  /*1230*/  LDC.64 R4, c[0x0][0x398] ;  /* 0x0000e600ff047b82 */ /* 0x000e620000000a00 */
[----:B0-----:R-:W0:Y:S08]  /*1240*/  I2F.U64.RP R3, UR4 ;  /* 0x0000000400037d12 */ /* 0x001e300008309000 */
[----:B0-----:R-:W0:Y:S02]  /*1250*/  MUFU.RCP R3, R3 ;  /* 0x0000000300037308 */ /* 0x001e240000001000 */
[----:B0-----:R-:W-:-:S06]  /*1260*/  IADD3 R8, PT, PT, R3, 0x1ffffffe, RZ ;  /* 0x1ffffffe03087810 */ /* 0x001fcc0007ffe0ff */
[----:B------:R-:W1:Y:S02]  /*1270*/  F2I.U64.TRUNC R8, R8 ;  /* 0x0000000800087311 */ /* 0x000e64000020d800 */
[----:B-1----:R-:W-:-:S04]  /*1280*/  IMAD.WIDE.U32 R14, R8, R4, RZ ;  /* 0x00000004080e7225 */ /* 0x002fc800078e00ff */
[C---:B------:R-:W-:Y:S01]  /*1290*/  IMAD R7, R8.reuse, R5, R15 ;  /* 0x0000000508077224 */ /* 0x040fe200078e020f */
[----:B------:R-:W-:Y:S02]  /*12a0*/  IADD3 R17, P0, PT, RZ, -R14, RZ ;  /* 0x8000000eff117210 */ /* 0x000fe40007f1e0ff */
[----:B------:R-:W-:Y:S01]  /*12b0*/  MOV R15, R8 ;  /* 0x00000008000f7202 */ /* 0x000fe20000000f00 */
[----:B------:R-:W-:Y:S02]  /*12c0*/  IMAD R7, R9, R4, R7 ;  /* 0x0000000409077224 */ /* 0x000fe400078e0207 */
[----:B------:R-:W-:-:S04]  /*12d0*/  IMAD.HI.U32 R14, R8, R17, RZ ;  /* 0x00000011080e7227 */ /* 0x000fc800078e00ff */
[----:B------:R-:W-:-:S04]  /*12e0*/  IMAD.X R7, RZ, RZ, ~R7, P0 ;  /* 0x000000ffff077224 */ /* 0x000fc800000e0e07 */
[----:B------:R-:W-:-:S04]  /*12f0*/  IMAD.WIDE.U32 R14, P0, R8, R7, R14 ;  /* 0x00000007080e7225 */ /* 0x000fc8000780000e */
[C---:B------:R-:W-:Y:S02]  /*1300*/  IMAD R19, R9.reuse, R7, RZ ;  /* 0x0000000709137224 */ /* 0x040fe400078e02ff */
[----:B------:R-:W-:-:S04]  /*1310*/  IMAD.HI.U32 R14, P1, R9, R17, R14 ;  /* 0x00000011090e7227 */ /* 0x000fc8000782000e */
[----:B------:R-:W-:Y:S01]  /*1320*/  IMAD.HI.U32 R3, R9, R7, RZ ;  /* 0x0000000709037227 */ /* 0x000fe200078e00ff */
[----:B------:R-:W-:-:S03]  /*1330*/  IADD3 R15, P2, PT, R19, R14, RZ ;  /* 0x0000000e130f7210 */ /* 0x000fc60007f5e0ff */
[----:B------:R-:W-:Y:S02]  /*1340*/  IMAD.X R3, R3, 0x1, R9, P0 ;  /* 0x0000000103037824 */ /* 0x000fe400000e0609 */
[----:B------:R-:W-:-:S03]  /*1350*/  IMAD.WIDE.U32 R8, R15, R4, RZ ;  /* 0x000000040f087225 */ /* 0x000fc600078e00ff */
[----:B------:R-:W-:Y:S01]  /*1360*/  IADD3.X R3, PT, PT, RZ, RZ, R3, P2, P1 ;  /* 0x000000ffff037210 */ /* 0x000fe200017e2403 */
[----:B------:R-:W-:Y:S01]  /*1370*/  IMAD R7, R15, R5, R9 ;  /* 0x000000050f077224 */ /* 0x000fe200078e0209 */
[----:B------:R-:W-:Y:S02]  /*1380*/  IADD3 R17, P0, PT, RZ, -R8, RZ ;  /* 0x80000008ff117210 */ /* 0x000fe40007f1e0ff */
[----:B------:R-:W0:Y:S01]  /*1390*/  LDC.64 R8, c[0x0][0x390] ;  /* 0x0000e400ff087b82 */ /* 0x000e220000000a00 */
[----:B------:R-:W-:Y:S02]  /*13a0*/  IMAD R7, R3, R4, R7 ;  /* 0x0000000403077224 */ /* 0x000fe400078e0207 */
[----:B------:R-:W-:-:S03]  /*13b0*/  IMAD.HI.U32 R14, R15, R17, RZ ;  /* 0x000000110f0e7227 */ /* 0x000fc600078e00ff */
[----:B------:R-:W-:-:S05]  /*13c0*/  IADD3.X R16, PT, PT, RZ, ~R7, RZ, P0, !PT ;  /* 0x80000007ff107210 */ /* 0x000fca00007fe4ff */
[----:B------:R-:W-:-:S04]  /*13d0*/  IMAD.WIDE.U32 R14, P0, R15, R16, R14 ;  /* 0x000000100f0e7225 */ /* 0x000fc8000780000e */
[C---:B------:R-:W-:Y:S02]  /*13e0*/  IMAD R18, R3.reuse, R16, RZ ;  /* 0x0000001003127224 */ /* 0x040fe400078e02ff */
[----:B------:R-:W-:-:S04]  /*13f0*/  IMAD.HI.U32 R7, P1, R3, R17, R14 ;  /* 0x0000001103077227 */ /* 0x000fc8000782000e */
[----:B------:R-:W-:Y:S02]  /*1400*/  HFMA2 R15, -RZ, RZ, 0, 0 ;  /* 0x00000000ff0f7431 */ /* 0x000fe400000001ff */
[----:B------:R-:W-:Y:S01]  /*1410*/  IMAD.HI.U32 R16, R3, R16, RZ ;  /* 0x0000001003107227 */ /* 0x000fe200078e00ff */
[----:B------:R-:W-:-:S03]  /*1420*/  IADD3 R7, P2, PT, R18, R7, RZ ;  /* 0x0000000712077210 */ /* 0x000fc60007f5e0ff */
[----:B------:R-:W-:Y:S02]  /*1430*/  IMAD.X R3, R16, 0x1, R3, P0 ;  /* 0x0000000110037824 */ /* 0x000fe400000e0603 */
[----:B0-----:R-:W-:-:S03]  /*1440*/  IMAD.HI.U32 R14, R7, R8, RZ ;  /* 0x00000008070e7227 */ /* 0x001fc600078e00ff */
[----:B------:R-:W-:Y:S01]  /*1450*/  IADD3.X R3, PT, PT, RZ, RZ, R3, P2, P1 ;  /* 0x000000ffff037210 */ /* 0x000fe200017e2403 */
[----:B------:R-:W-:-:S04]  /*1460*/  IMAD.WIDE.U32 R14, R7, R9, R14 ;  /* 0x00000009070e7225 */ /* 0x000fc800078e000e */
[C---:B------:R-:W-:Y:S02]  /*1470*/  IMAD R16, R3.reuse, R9, RZ ;  /* 0x0000000903107224 */ /* 0x040fe400078e02ff */
[----:B------:R-:W-:-:S04]  /*1480*/  IMAD.HI.U32 R7, P0, R3, R8, R14 ;  /* 0x0000000803077227 */ /* 0x000fc8000780000e */
[----:B------:R-:W-:Y:S01]  /*1490*/  IMAD.HI.U32 R3, R3, R9, RZ ;  /* 0x0000000903037227 */ /* 0x000fe200078e00ff */
[----:B------:R-:W-:-:S03]  /*14a0*/  IADD3 R7, P1, PT, R16, R7, RZ ;  /* 0x0000000710077210 */ /* 0x000fc60007f3e0ff */
[----:B------:R-:W-:Y:S02]  /*14b0*/  IMAD.X R3, RZ, RZ, R3, P0 ;  /* 0x000000ffff037224 */ /* 0x000fe400000e0603 */
[----:B------:R-:W-:-:S03]  /*14c0*/  IMAD.WIDE.U32 R14, R7, R4, RZ ;  /* 0x00000004070e7225 */ /* 0x000fc600078e00ff */
[----:B------:R-:W-:Y:S01]  /*14d0*/  IADD3.X R3, PT, PT, RZ, R3, RZ, P1, !PT ;  /* 0x00000003ff037210 */ /* 0x000fe20000ffe4ff */
[----:B------:R-:W-:Y:S01]  /*14e0*/  IMAD R15, R7, R5, R15 ;  /* 0x00000005070f7224 */ /* 0x000fe200078e020f */
[----:B------:R-:W-:-:S03]  /*14f0*/  IADD3 R17, P1, PT, -R14, R8, RZ ;  /* 0x000000080e117210 */ /* 0x000fc60007f3e1ff */
[-C--:B------:R-:W-:Y:S01]  /*1500*/  IMAD R8, R3, R4.reuse, R15 ;  /* 0x0000000403087224 */ /* 0x080fe200078e020f */
[----:B------:R-:W-:-:S03]  /*1510*/  ISETP.GE.U32.AND P0, PT, R17, R4, PT ;  /* 0x000000041100720c */ /* 0x000fc60003f06070 */
[----:B------:R-:W-:Y:S01]  /*1520*/  IMAD.X R18, R9, 0x1, ~R8, P1 ;  /* 0x0000000109127824 */ /* 0x000fe200008e0e08 */
[----:B------:R-:W-:Y:S02]  /*1530*/  IADD3 R8, P1, PT, R7, 0x1, RZ ;  /* 0x0000000107087810 */ /* 0x000fe40007f3e0ff */
[----:B------:R-:W-:Y:S02]  /*1540*/  IADD3 R9, P2, PT, R17, -R4, RZ ;  /* 0x8000000411097210 */ /* 0x000fe40007f5e0ff */
[CC--:B------:R-:W-:Y:S01]  /*1550*/  ISETP.GE.U32.AND.EX P0, PT, R18.reuse, R5.reuse, PT, P0 ;  /* 0x000000051200720c */ /* 0x0c0fe20003f06100 */
[----:B------:R-:W-:Y:S01]  /*1560*/  IMAD.X R14, RZ, RZ, R3, P1 ;  /* 0x000000ffff0e7224 */ /* 0x000fe200008e0603 */
[----:B------:R-:W-:Y:S02]  /*1570*/  IADD3.X R16, PT, PT, R18, ~R5, RZ, P2, !PT ;  /* 0x8000000512107210 */ /* 0x000fe400017fe4ff */
[----:B------:R-:W-:Y:S02]  /*1580*/  SEL R9, R9, R17, P0 ;  /* 0x0000001109097207 */ /* 0x000fe40000000000 */
[----:B------:R-:W-:-:S02]  /*1590*/  SEL R7, R8, R7, P0 ;  /* 0x0000000708077207 */ /* 0x000fc40000000000 */
[----:B------:R-:W-:Y:S02]  /*15a0*/  SEL R16, R16, R18, P0 ;  /* 0x0000001210107207 */ /* 0x000fe40000000000 */
[----:B------:R-:W-:Y:S02]  /*15b0*/  SEL R14, R14, R3, P0 ;  /* 0x000000030e0e7207 */ /* 0x000fe40000000000 */
[----:B------:R-:W-:Y:S02]  /*15c0*/  ISETP.GE.U32.AND P0, PT, R9, R4, PT ;  /* 0x000000040900720c */ /* 0x000fe40003f06070 */
[----:B------:R-:W-:Y:S02]  /*15d0*/  IADD3 R8, P2, PT, R7, 0x1, RZ ;  /* 0x0000000107087810 */ /* 0x000fe40007f5e0ff */
[----:B------:R-:W-:Y:S02]  /*15e0*/  ISETP.GE.U32.AND.EX P0, PT, R16, R5, PT, P0 ;  /* 0x000000051000720c */ /* 0x000fe40003f06100 */
[----:B------:R-:W-:-:S02]  /*15f0*/  ISETP.NE.U32.AND P1, PT, R4, RZ, PT ;  /* 0x000000ff0400720c */ /* 0x000fc40003f25070 */
[-C--:B------:R-:W-:Y:S02]  /*1600*/  IADD3.X R9, PT, PT, RZ, R14.reuse, RZ, P2, !PT ;  /* 0x0000000eff097210 */ /* 0x080fe400017fe4ff */
[----:B------:R-:W-:Y:S02]  /*1610*/  SEL R8, R8, R7, P0 ;  /* 0x0000000708087207 */ /* 0x000fe40000000000 */
[----:B------:R-:W-:Y:S02]  /*1620*/  MOV R7, 0x0 ;  /* 0x0000000000077802 */ /* 0x000fe40000000f00 */
[----:B------:R-:W-:Y:S02]  /*1630*/  ISETP.NE.AND.EX P1, PT, R5, RZ, PT, P1 ;  /* 0x000000ff0500720c */ /* 0x000fe40003f25310 */
[----:B------:R-:W-:Y:S02]  /*1640*/  SEL R9, R9, R14, P0 ;  /* 0x0000000e09097207 */ /* 0x000fe40000000000 */
[----:B------:R-:W-:-:S02]  /*1650*/  SEL R8, R8, 0xffffffff, P1 ;  /* 0xffffffff08087807 */ /* 0x000fc40000800000 */
[----:B------:R-:W-:Y:S01]  /*1660*/  SEL R9, R9, 0xffffffff, P1 ;  /* 0xffffffff09097807 */ /* 0x000fe20000800000 */
[----:B------:R-:W-:Y:S06]  /*1670*/  RET.REL.NODEC R6 `(_Z11gemm_sharedmmmmPKfS0_Pff) ;  /* 0xffffffe806607950 */ /* 0x000fec0003c3ffff */
.L_x_10:
[----:B------:R-:W-:-:S00]  /*1680*/  BRA `(.L_x_10) ;  /* 0xfffffffc00fc7947 */ /* 0x000fc0000383ffff */
[----:B------:R-:W-:-:S00]  /*1690*/  NOP ;  /* 0x0000000000007918 */ /* 0x000fc00000000000 */
        /* <DEDUP_REMOVED lines=14> */
.L_x_23:


//--------------------- .text._Z14gemm_v1_globalmmmPKfS0_Pff --------------------------
	.section	.text._Z14gemm_v1_globalmmmPKfS0_Pff,"ax",@progbits
	.align	128
        .global         _Z14gemm_v1_globalmmmPKfS0_Pff
        .type           _Z14gemm_v1_globalmmmPKfS0_Pff,@function
        .size           _Z14gemm_v1_globalmmmPKfS0_Pff,(.L_x_25 - _Z14gemm_v1_globalmmmPKfS0_Pff)
        .other          _Z14gemm_v1_globalmmmPKfS0_Pff,@"STO_CUDA_ENTRY STV_DEFAULT"
_Z14gemm_v1_globalmmmPKfS0_Pff:
.text._Z14gemm_v1_globalmmmPKfS0_Pff:
[----:B------:R-:W-:Y:S01]  /*0000*/  LDC R1, c[0x0][0x37c] ;  /* 0x0000df00ff017b82 */ /* 0x000fe20000000800 */
[----:B------:R-:W0:Y:S07]  /*0010*/  S2R R4, SR_TID.X ;  /* 0x0000000000047919 */ /* 0x000e2e0000002100 */
[----:B------:R-:W1:Y:S01]  /*0020*/  LDC.64 R2, c[0x0][0x388] ;  /* 0x0000e200ff027b82 */ /* 0x000e620000000a00 */
[----:B------:R-:W0:Y:S01]  /*0030*/  LDCU UR4, c[0x0][0x360] ;  /* 0x00006c00ff0477ac */ /* 0x000e220008000800 */
[----:B------:R-:W0:Y:S01]  /*0040*/  S2R R5, SR_CTAID.X ;  /* 0x0000000000057919 */ /* 0x000e220000002500 */
[----:B------:R-:W2:Y:S01]  /*0050*/  LDCU UR5, c[0x0][0x364] ;  /* 0x00006c80ff0577ac */ /* 0x000ea20008000800 */
[----:B------:R-:W2:Y:S04]  /*0060*/  S2R R19, SR_TID.Y ;  /* 0x0000000000137919 */ /* 0x000ea80000002200 */
[----:B------:R-:W3:Y:S01]  /*0070*/  LDC.64 R6, c[0x0][0x380] ;  /* 0x0000e000ff067b82 */ /* 0x000ee20000000a00 */
[----:B------:R-:W2:Y:S01]  /*0080*/  S2R R0, SR_CTAID.Y ;  /* 0x0000000000007919 */ /* 0x000ea20000002600 */
[----:B0-----:R-:W-:-:S05]  /*0090*/  IMAD R4, R5, UR4, R4 ;  /* 0x0000000405047c24 */ /* 0x001fca000f8e0204 */
[----:B------:R-:W-:Y:S02]  /*00a0*/  SHF.R.S32.HI R5, RZ, 0x1f, R4 ;  /* 0x0000001fff057819 */ /* 0x000fe40000011404 */
[----:B-1----:R-:W-:Y:S01]  /*00b0*/  ISETP.GE.U32.AND P0, PT, R4, R2, PT ;  /* 0x000000020400720c */ /* 0x002fe20003f06070 */
[----:B--2---:R-:W-:-:S03]  /*00c0*/  IMAD R19, R0, UR5, R19 ;  /* 0x0000000500137c24 */ /* 0x004fc6000f8e0213 */
[----:B------:R-:W-:Y:S02]  /*00d0*/  ISETP.GE.U32.AND.EX P0, PT, R5, R3, PT, P0 ;  /* 0x000000030500720c */ /* 0x000fe40003f06100 */
[----:B---3--:R-:W-:-:S04]  /*00e0*/  ISETP.GE.U32.AND P1, PT, R19, R6, PT ;  /* 0x000000061300720c */ /* 0x008fc80003f26070 */
[----:B------:R-:W-:-:S13]  /*00f0*/  ISETP.GE.U32.OR.EX P0, PT, RZ, R7, P0, P1 ;  /* 0x00000007ff00720c */ /* 0x000fda0000706510 */
[----:B------:R-:W-:Y:S05]  /*0100*/  @P0 EXIT ;  /* 0x000000000000094d */ /* 0x000fea0003800000 */
[----:B------:R-:W0:Y:S01]  /*0110*/  LDCU.64 UR8, c[0x0][0x390] ;  /* 0x00007200ff0877ac */ /* 0x000e220008000a00 */
[----:B------:R-:W-:Y:S01]  /*0120*/  IMAD.MOV.U32 R11, RZ, RZ, RZ ;  /* 0x000000ffff0b7224 */ /* 0x000fe200078e00ff */
[----:B------:R-:W1:Y:S01]  /*0130*/  LDCU.64 UR10, c[0x0][0x358] ;  /* 0x00006b00ff0a77ac */ /* 0x000e620008000a00 */
[----:B0-----:R-:W-:-:S04]  /*0140*/  UISETP.NE.U32.AND UP0, UPT, UR8, URZ, UPT ;  /* 0x000000ff0800728c */ /* 0x001fc8000bf05070 */
[----:B------:R-:W-:-:S09]  /*0150*/  UISETP.NE.AND.EX UP0, UPT, UR9, URZ, UPT, UP0 ;  /* 0x000000ff0900728c */ /* 0x000fd2000bf05300 */
[----:B-1----:R-:W-:Y:S05]  /*0160*/  BRA.U !UP0, `(.L_x_11) ;  /* 0x0000000908f87547 */ /* 0x002fea000b800000 */
[----:B------:R-:W-:Y:S02]  /*0170*/  UISETP.GE.U32.AND UP1, UPT, UR8, 0x8, UPT ;  /* 0x000000080800788c */ /* 0x000fe4000bf26070 */
[C---:B------:R-:W-:Y:S01]  /*0180*/  IMAD.WIDE.U32 R6, R19.reuse, UR8, RZ ;  /* 0x0000000813067c25 */ /* 0x040fe2000f8e00ff */
[----:B------:R-:W-:Y:S02]  /*0190*/  ULOP3.LUT UR13, UR8, 0x7, URZ, 0xc0, !UPT ;  /* 0x00000007080d7892 */ /* 0x000fe4000f8ec0ff */
[----:B------:R-:W-:Y:S01]  /*01a0*/  UISETP.GE.U32.AND.EX UP1, UPT, UR9, URZ, UPT, UP1 ;  /* 0x000000ff0900728c */ /* 0x000fe2000bf26110 */
[----:B------:R-:W-:Y:S01]  /*01b0*/  IMAD.MOV.U32 R11, RZ, RZ, RZ ;  /* 0x000000ffff0b7224 */ /* 0x000fe200078e00ff */
[----:B------:R-:W-:Y:S01]  /*01c0*/  UISETP.NE.U32.AND UP0, UPT, UR13, URZ, UPT ;  /* 0x000000ff0d00728c */ /* 0x000fe2000bf05070 */
[----:B------:R-:W-:Y:S01]  /*01d0*/  IMAD R23, R19, UR9, R7 ;  /* 0x0000000913177c24 */ /* 0x000fe2000f8e0207 */
[----:B------:R-:W-:Y:S01]  /*01e0*/  UMOV UR4, URZ ;  /* 0x000000ff00047c82 */ /* 0x000fe20008000000 */
[----:B------:R-:W-:Y:S01]  /*01f0*/  UMOV UR5, URZ ;  /* 0x000000ff00057c82 */ /* 0x000fe20008000000 */
[----:B------:R-:W-:-:S03]  /*0200*/  UISETP.NE.AND.EX UP0, UPT, URZ, URZ, UPT, UP0 ;  /* 0x000000ffff00728c */ /* 0x000fc6000bf05300 */
[----:B------:R-:W-:Y:S08]  /*0210*/  BRA.U !UP1, `(.L_x_12) ;  /* 0x0000000109fc7547 */ /* 0x000ff0000b800000 */
[----:B------:R-:W0:Y:S01]  /*0220*/  LDCU.64 UR14, c[0x0][0x398] ;  /* 0x00007300ff0e77ac */ /* 0x000e220008000a00 */
[C---:B------:R-:W-:Y:S01]  /*0230*/  SHF.L.U64.HI R25, R2.reuse, 0x2, R3 ;  /* 0x0000000202197819 */ /* 0x040fe20000010203 */
[----:B------:R-:W-:Y:S01]  /*0240*/  IMAD.SHL.U32 R27, R2, 0x4, RZ ;  /* 0x00000004021b7824 */ /* 0x000fe200078e00ff */
[----:B------:R-:W1:Y:S01]  /*0250*/  LDCU.64 UR6, c[0x0][0x3a0] ;  /* 0x00007400ff0677ac */ /* 0x000e620008000a00 */
[----:B------:R-:W-:Y:S01]  /*0260*/  IMAD.MOV.U32 R11, RZ, RZ, RZ ;  /* 0x000000ffff0b7224 */ /* 0x000fe200078e00ff */
[----:B------:R-:W2:Y:S01]  /*0270*/  LDCU UR5, c[0x0][0x394] ;  /* 0x00007280ff0577ac */ /* 0x000ea20008000800 */
[----:B------:R-:W-:Y:S01]  /*0280*/  ULOP3.LUT UR4, UR8, 0xfffffff8, URZ, 0xc0, !UPT ;  /* 0xfffffff808047892 */ /* 0x000fe2000f8ec0ff */
[----:B0-----:R-:W-:-:S04]  /*0290*/  LEA R0, P1, R6, UR14, 0x2 ;  /* 0x0000000e06007c11 */ /* 0x001fc8000f8210ff */
[----:B------:R-:W-:Y:S02]  /*02a0*/  IADD3 R0, P2, PT, R0, 0x10, RZ ;  /* 0x0000001000007810 */ /* 0x000fe40007f5e0ff */
[----:B------:R-:W-:Y:S02]  /*02b0*/  LEA.HI.X R9, R6, UR15, R23, 0x2, P1 ;  /* 0x0000000f06097c11 */ /* 0x000fe400088f1417 */
[C---:B-1----:R-:W-:Y:S01]  /*02c0*/  LEA R20, P0, R4.reuse, UR6, 0x2 ;  /* 0x0000000604147c11 */ /* 0x042fe2000f8010ff */
[----:B------:R-:W-:Y:S02]  /*02d0*/  UMOV UR6, UR4 ;  /* 0x0000000400067c82 */ /* 0x000fe40008000000 */
[----:B------:R-:W-:Y:S01]  /*02e0*/  IMAD.X R9, RZ, RZ, R9, P2 ;  /* 0x000000ffff097224 */ /* 0x000fe200010e0609 */
[----:B------:R-:W-:Y:S01]  /*02f0*/  LEA.HI.X R21, R4, UR7, R5, 0x2, P0 ;  /* 0x0000000704157c11 */ /* 0x000fe200080f1405 */
[----:B--2---:R-:W-:-:S08]  /*0300*/  UMOV UR7, UR5 ;  /* 0x0000000500077c82 */ /* 0x004fd00008000000 */
.L_x_13:
[-C--:B------:R-:W-:Y:S01]  /*0310*/  IADD3 R28, P0, PT, R20, R27.reuse, RZ ;  /* 0x0000001b141c7210 */ /* 0x080fe20007f1e0ff */
[----:B------:R-:W-:Y:S01]  /*0320*/  IMAD.MOV.U32 R8, RZ, RZ, R0 ;  /* 0x000000ffff087224 */ /* 0x000fe200078e0000 */
[----:B------:R-:W2:Y:S03]  /*0330*/  LDG.E R22, desc[UR10][R20.64] ;  /* 0x0000000a14167981 */ /* 0x000ea6000c1e1900 */
[----:B------:R-:W-:Y:S01]  /*0340*/  IMAD.X R29, R21, 0x1, R25, P0 ;  /* 0x00000001151d7824 */ /* 0x000fe200000e0619 */
[----:B------:R-:W2:Y:S01]  /*0350*/  LDG.E R12, desc[UR10][R8.64+-0x10] ;  /* 0xfffff00a080c7981 */ /* 0x000ea2000c1e1900 */
[----:B------:R-:W-:-:S03]  /*0360*/  IADD3 R14, P0, PT, R28, R27, RZ ;  /* 0x0000001b1c0e7210 */ /* 0x000fc60007f1e0ff */
[----:B------:R-:W3:Y:S02]  /*0370*/  LDG.E R13, desc[UR10][R28.64] ;  /* 0x0000000a1c0d7981 */ /* 0x000ee4000c1e1900 */
[----:B------:R-:W-:Y:S02]  /*0380*/  IMAD.X R15, R29, 0x1, R25, P0 ;  /* 0x000000011d0f7824 */ /* 0x000fe400000e0619 */
[----:B------:R-:W3:Y:S04]  /*0390*/  LDG.E R18, desc[UR10][R8.64+-0xc] ;  /* 0xfffff40a08127981 */ /* 0x000ee8000c1e1900 */
[----:B------:R-:W4:Y:S04]  /*03a0*/  LDG.E R0, desc[UR10][R8.64+-0x8] ;  /* 0xfffff80a08007981 */ /* 0x000f28000c1e1900 */
[----:B------:R0:W4:Y:S01]  /*03b0*/  LDG.E R29, desc[UR10][R14.64] ;  /* 0x0000000a0e1d7981 */ /* 0x000122000c1e1900 */
[----:B------:R-:W-:-:S03]  /*03c0*/  IADD3 R16, P0, PT, R14, R27, RZ ;  /* 0x0000001b0e107210 */ /* 0x000fc60007f1e0ff */
[----:B------:R-:W5:Y:S01]  /*03d0*/  LDG.E R24, desc[UR10][R8.64+0x8] ;  /* 0x0000080a08187981 */ /* 0x000f62000c1e1900 */
[----:B------:R-:W-:Y:S02]  /*03e0*/  IADD3.X R17, PT, PT, R15, R25, RZ, P0, !PT ;  /* 0x000000190f117210 */ /* 0x000fe400007fe4ff */
[----:B------:R-:W-:-:S03]  /*03f0*/  IADD3 R10, P0, PT, R16, R27, RZ ;  /* 0x0000001b100a7210 */ /* 0x000fc60007f1e0ff */
[----:B------:R-:W5:Y:S01]  /*0400*/  LDG.E R16, desc[UR10][R16.64] ;  /* 0x0000000a10107981 */ /* 0x000f62000c1e1900 */
[----:B--2---:R-:W-:Y:S01]  /*0410*/  FFMA R22, R12, R22, R11 ;  /* 0x000000160c167223 */ /* 0x004fe2000000000b */
[--C-:B------:R-:W-:Y:S01]  /*0420*/  IMAD.X R11, R17, 0x1, R25.reuse, P0 ;  /* 0x00000001110b7824 */ /* 0x100fe200000e0619 */
[----:B------:R-:W-:Y:S01]  /*0430*/  IADD3 R12, P0, PT, R10, R27, RZ ;  /* 0x0000001b0a0c7210 */ /* 0x000fe20007f1e0ff */
[----:B------:R-:W2:Y:S04]  /*0440*/  LDG.E R17, desc[UR10][R8.64+0x4] ;  /* 0x0000040a08117981 */ /* 0x000ea8000c1e1900 */
[----:B------:R-:W2:Y:S01]  /*0450*/  LDG.E R10, desc[UR10][R10.64] ;  /* 0x0000000a0a0a7981 */ /* 0x000ea2000c1e1900 */
[----:B---3--:R-:W-:Y:S01]  /*0460*/  FFMA R22, R18, R13, R22 ;  /* 0x0000000d12167223 */ /* 0x008fe20000000016 */
[----:B------:R-:W-:Y:S01]  /*0470*/  IMAD.X R13, R11, 0x1, R25, P0 ;  /* 0x000000010b0d7824 */ /* 0x000fe200000e0619 */
[----:B0-----:R-:W-:Y:S01]  /*0480*/  IADD3 R14, P0, PT, R12, R27, RZ ;  /* 0x0000001b0c0e7210 */ /* 0x001fe20007f1e0ff */
[----:B------:R-:W5:Y:S01]  /*0490*/  LDG.E R18, desc[UR10][R8.64+-0x4] ;  /* 0xfffffc0a08127981 */ /* 0x000f62000c1e1900 */
[----:B----4-:R-:W-:-:S03]  /*04a0*/  FFMA R0, R0, R29, R22 ;  /* 0x0000001d00007223 */ /* 0x010fc60000000016 */
[----:B------:R-:W-:Y:S01]  /*04b0*/  IMAD.X R15, R13, 0x1, R25, P0 ;  /* 0x000000010d0f7824 */ /* 0x000fe200000e0619 */
[----:B------:R-:W2:Y:S01]  /*04c0*/  LDG.E R22, desc[UR10][R8.64] ;  /* 0x0000000a08167981 */ /* 0x000ea2000c1e1900 */
[----:B------:R-:W-:-:S03]  /*04d0*/  IADD3 R28, P0, PT, R14, R27, RZ ;  /* 0x0000001b0e1c7210 */ /* 0x000fc60007f1e0ff */
[----:B------:R-:W3:Y:S02]  /*04e0*/  LDG.E R12, desc[UR10][R12.64] ;  /* 0x0000000a0c0c7981 */ /* 0x000ee4000c1e1900 */
[----:B------:R-:W-:Y:S02]  /*04f0*/  IMAD.X R29, R15, 0x1, R25, P0 ;  /* 0x000000010f1d7824 */ /* 0x000fe400000e0619 */
[----:B------:R-:W4:Y:S04]  /*0500*/  LDG.E R14, desc[UR10][R14.64] ;  /* 0x0000000a0e0e7981 */ /* 0x000f28000c1e1900 */
[----:B------:R-:W4:Y:S04]  /*0510*/  LDG.E R28, desc[UR10][R28.64] ;  /* 0x0000000a1c1c7981 */ /* 0x000f28000c1e1900 */
[----:B------:R0:W4:Y:S01]  /*0520*/  LDG.E R11, desc[UR10][R8.64+0xc] ;  /* 0x00000c0a080b7981 */ /* 0x000122000c1e1900 */
[----:B------:R-:W-:-:S04]  /*0530*/  UIADD3 UR6, UP1, UPT, UR6, -0x8, URZ ;  /* 0xfffffff806067890 */ /* 0x000fc8000ff3e0ff */
[----:B------:R-:W-:Y:S02]  /*0540*/  UIADD3.X UR7, UPT, UPT, UR7, -0x1, URZ, UP1, !UPT ;  /* 0xffffffff07077890 */ /* 0x000fe40008ffe4ff */
[----:B------:R-:W-:-:S04]  /*0550*/  UISETP.NE.U32.AND UP1, UPT, UR6, URZ, UPT ;  /* 0x000000ff0600728c */ /* 0x000fc8000bf25070 */
[----:B------:R-:W-:Y:S01]  /*0560*/  UISETP.NE.AND.EX UP1, UPT, UR7, URZ, UPT, UP1 ;  /* 0x000000ff0700728c */ /* 0x000fe2000bf25310 */
[----:B------:R-:W-:-:S04]  /*0570*/  LEA R20, P0, R2, R20, 0x5 ;  /* 0x0000001402147211 */ /* 0x000fc800078028ff */
[----:B------:R-:W-:Y:S01]  /*0580*/  LEA.HI.X R21, R2, R21, R3, 0x5, P0 ;  /* 0x0000001502157211 */ /* 0x000fe200000f2c03 */
[----:B-----5:R-:W-:-:S04]  /*0590*/  FFMA R0, R18, R16, R0 ;  /* 0x0000001012007223 */ /* 0x020fc80000000000 */
[----:B--2---:R-:W-:-:S04]  /*05a0*/  FFMA R0, R22, R10, R0 ;  /* 0x0000000a16007223 */ /* 0x004fc80000000000 */
[----:B---3--:R-:W-:Y:S01]  /*05b0*/  FFMA R17, R17, R12, R0 ;  /* 0x0000000c11117223 */ /* 0x008fe20000000000 */
[----:B------:R-:W-:-:S03]  /*05c0*/  IADD3 R0, P1, PT, R8, 0x20, RZ ;  /* 0x0000002008007810 */ /* 0x000fc60007f3e0ff */
[----:B----4-:R-:W-:Y:S02]  /*05d0*/  FFMA R14, R24, R14, R17 ;  /* 0x0000000e180e7223 */ /* 0x010fe40000000011 */
[----:B0-----:R-:W-:Y:S02]  /*05e0*/  IMAD.X R9, RZ, RZ, R9, P1 ;  /* 0x000000ffff097224 */ /* 0x001fe400008e0609 */
[----:B------:R-:W-:Y:S01]  /*05f0*/  FFMA R11, R11, R28, R14 ;  /* 0x0000001c0b0b7223 */ /* 0x000fe2000000000e */
[----:B------:R-:W-:Y:S06]  /*0600*/  BRA.U UP1, `(.L_x_13) ;  /* 0xfffffffd01407547 */ /* 0x000fec000b83ffff */
.L_x_12:
[----:B------:R-:W-:Y:S05]  /*0610*/  BRA.U !UP0, `(.L_x_11) ;  /* 0x0000000508cc7547 */ /* 0x000fea000b800000 */
[----:B------:R-:W-:Y:S02]  /*0620*/  UISETP.GE.U32.AND UP1, UPT, UR13, 0x4, UPT ;  /* 0x000000040d00788c */ /* 0x000fe4000bf26070 */
[----:B------:R-:W-:Y:S02]  /*0630*/  ULOP3.LUT UR12, UR8, 0x3, URZ, 0xc0, !UPT ;  /* 0x00000003080c7892 */ /* 0x000fe4000f8ec0ff */
[----:B------:R-:W-:Y:S02]  /*0640*/  UISETP.GE.U32.AND.EX UP1, UPT, URZ, URZ, UPT, UP1 ;  /* 0x000000ffff00728c */ /* 0x000fe4000bf26110 */
[----:B------:R-:W-:-:S04]  /*0650*/  UISETP.NE.U32.AND UP0, UPT, UR12, URZ, UPT ;  /* 0x000000ff0c00728c */ /* 0x000fc8000bf05070 */
[----:B------:R-:W-:-:S03]  /*0660*/  UISETP.NE.AND.EX UP0, UPT, URZ, URZ, UPT, UP0 ;  /* 0x000000ffff00728c */ /* 0x000fc6000bf05300 */
[----:B------:R-:W-:Y:S08]  /*0670*/  BRA.U !UP1, `(.L_x_14) ;  /* 0x0000000109d47547 */ /* 0x000ff0000b800000 */
[----:B------:R-:W0:Y:S01]  /*0680*/  LDCU.64 UR16, c[0x0][0x3a0] ;  /* 0x00007400ff1077ac */ /* 0x000e220008000a00 */
[C---:B------:R-:W-:Y:S02]  /*0690*/  IMAD R0, R2.reuse, UR5, RZ ;  /* 0x0000000502007c24 */ /* 0x040fe4000f8e02ff */
[C---:B------:R-:W-:Y:S01]  /*06a0*/  IMAD.WIDE.U32 R16, R2.reuse, UR4, R4 ;  /* 0x0000000402107c25 */ /* 0x040fe2000f8e0004 */
[----:B------:R-:W-:Y:S01]  /*06b0*/  UIADD3 UR9, UPT, UPT, UR4, 0x1, URZ ;  /* 0x0000000104097890 */ /* 0x000fe2000fffe0ff */
[----:B------:R-:W1:Y:S02]  /*06c0*/  LDCU.64 UR14, c[0x0][0x398] ;  /* 0x00007300ff0e77ac */ /* 0x000e640008000a00 */
[----:B------:R-:W-:Y:S01]  /*06d0*/  IMAD R9, R3, UR4, R0 ;  /* 0x0000000403097c24 */ /* 0x000fe2000f8e0200 */
[----:B------:R-:W-:Y:S02]  /*06e0*/  UIADD3 UR7, UPT, UPT, UR4, 0x2, URZ ;  /* 0x0000000204077890 */ /* 0x000fe4000fffe0ff */
[----:B------:R-:W-:-:S02]  /*06f0*/  IMAD.WIDE.U32 R24, R2, UR9, R4 ;  /* 0x0000000902187c25 */ /* 0x000fc4000f8e0004 */
[----:B------:R-:W-:Y:S01]  /*0700*/  IADD3 R17, PT, PT, R17, R9, RZ ;  /* 0x0000000911117210 */ /* 0x000fe20007ffe0ff */
[----:B------:R-:W-:Y:S01]  /*0710*/  UIADD3 UR6, UPT, UPT, UR4, 0x3, URZ ;  /* 0x0000000304067890 */ /* 0x000fe2000fffe0ff */
[C---:B------:R-:W-:Y:S02]  /*0720*/  IMAD R15, R3.reuse, UR9, R25 ;  /* 0x00000009030f7c24 */ /* 0x040fe4000f8e0219 */
[----:B------:R-:W-:Y:S01]  /*0730*/  IMAD.WIDE.U32 R12, R2, UR7, R4 ;  /* 0x00000007020c7c25 */ /* 0x000fe2000f8e0004 */
[----:B0-----:R-:W-:Y:S02]  /*0740*/  LEA R20, P1, R16, UR16, 0x2 ;  /* 0x0000001010147c11 */ /* 0x001fe4000f8210ff */
[----:B------:R-:W-:Y:S01]  /*0750*/  LEA R14, P2, R24, UR16, 0x2 ;  /* 0x00000010180e7c11 */ /* 0x000fe2000f8410ff */
[----:B------:R-:W-:Y:S01]  /*0760*/  IMAD R9, R3, UR7, R13 ;  /* 0x0000000703097c24 */ /* 0x000fe2000f8e020d */
[----:B------:R-:W-:Y:S02]  /*0770*/  LEA R8, P0, R12, UR16, 0x2 ;  /* 0x000000100c087c11 */ /* 0x000fe4000f8010ff */
[----:B------:R-:W-:-:S02]  /*0780*/  LEA.HI.X R21, R16, UR17, R17, 0x2, P1 ;  /* 0x0000001110157c11 */ /* 0x000fc400088f1411 */
[----:B------:R-:W-:Y:S02]  /*0790*/  IADD3 R0, P1, PT, R6, UR4, RZ ;  /* 0x0000000406007c10 */ /* 0x000fe4000ff3e0ff */
[----:B------:R-:W-:Y:S01]  /*07a0*/  LEA.HI.X R15, R24, UR17, R15, 0x2, P2 ;  /* 0x00000011180f7c11 */ /* 0x000fe200090f140f */
[----:B------:R-:W-:Y:S01]  /*07b0*/  IMAD.WIDE.U32 R24, R2, UR6, R4 ;  /* 0x0000000602187c25 */ /* 0x000fe2000f8e0004 */
[----:B------:R-:W-:Y:S01]  /*07c0*/  IADD3 R10, P2, PT, R6, UR9, RZ ;  /* 0x00000009060a7c10 */ /* 0x000fe2000ff5e0ff */
[----:B------:R-:W2:Y:S01]  /*07d0*/  LDG.E R20, desc[UR10][R20.64] ;  /* 0x0000000a14147981 */ /* 0x000ea2000c1e1900 */
[----:B------:R-:W-:Y:S01]  /*07e0*/  LEA.HI.X R9, R12, UR17, R9, 0x2, P0 ;  /* 0x000000110c097c11 */ /* 0x000fe200080f1409 */
[----:B------:R-:W-:Y:S01]  /*07f0*/  IMAD R13, R3, UR6, R25 ;  /* 0x00000006030d7c24 */ /* 0x000fe2000f8e0219 */
[----:B------:R-:W-:Y:S01]  /*0800*/  IADD3.X R27, PT, PT, R23, UR5, RZ, P1, !PT ;  /* 0x00000005171b7c10 */ /* 0x000fe20008ffe4ff */
[----:B------:R-:W-:Y:S01]  /*0810*/  IMAD.X R17, RZ, RZ, R23, P2 ;  /* 0x000000ffff117224 */ /* 0x000fe200010e0617 */
[----:B-1----:R-:W-:Y:S01]  /*0820*/  LEA R28, P0, R0, UR14, 0x2 ;  /* 0x0000000e001c7c11 */ /* 0x002fe2000f8010ff */
[----:B------:R-:W3:Y:S01]  /*0830*/  LDG.E R14, desc[UR10][R14.64] ;  /* 0x0000000a0e0e7981 */ /* 0x000ee2000c1e1900 */
[----:B------:R-:W-:-:S02]  /*0840*/  LEA R16, P1, R10, UR14, 0x2 ;  /* 0x0000000e0a107c11 */ /* 0x000fc4000f8210ff */
[----:B------:R-:W-:Y:S01]  /*0850*/  LEA.HI.X R29, R0, UR15, R27, 0x2, P0 ;  /* 0x0000000f001d7c11 */ /* 0x000fe200080f141b */
[----:B------:R-:W4:Y:S01]  /*0860*/  LDG.E R8, desc[UR10][R8.64] ;  /* 0x0000000a08087981 */ /* 0x000f22000c1e1900 */
[----:B------:R-:W-:Y:S02]  /*0870*/  IADD3 R0, P0, PT, R6, UR7, RZ ;  /* 0x0000000706007c10 */ /* 0x000fe4000ff1e0ff */
[----:B------:R-:W-:Y:S01]  /*0880*/  LEA R12, P2, R24, UR16, 0x2 ;  /* 0x00000010180c7c11 */ /* 0x000fe2000f8410ff */
[----:B------:R-:W2:Y:S01]  /*0890*/  LDG.E R28, desc[UR10][R28.64] ;  /* 0x0000000a1c1c7981 */ /* 0x000ea2000c1e1900 */
[----:B------:R-:W-:Y:S01]  /*08a0*/  LEA.HI.X R17, R10, UR15, R17, 0x2, P1 ;  /* 0x0000000f0a117c11 */ /* 0x000fe200088f1411 */
[----:B------:R-:W-:Y:S01]  /*08b0*/  IMAD.X R25, RZ, RZ, R23, P0 ;  /* 0x000000ffff197224 */ /* 0x000fe200000e0617 */
[----:B------:R-:W-:Y:S02]  /*08c0*/  IADD3 R10, P1, PT, R6, UR6, RZ ;  /* 0x00000006060a7c10 */ /* 0x000fe4000ff3e0ff */
[----:B------:R-:W-:-:S02]  /*08d0*/  LEA.HI.X R13, R24, UR17, R13, 0x2, P2 ;  /* 0x00000011180d7c11 */ /* 0x000fc400090f140d */
[----:B------:R-:W-:Y:S01]  /*08e0*/  LEA R24, P0, R0, UR14, 0x2 ;  /* 0x0000000e00187c11 */ /* 0x000fe2000f8010ff */
[----:B------:R-:W-:Y:S01]  /*08f0*/  IMAD.X R27, RZ, RZ, R23, P1 ;  /* 0x000000ffff1b7224 */ /* 0x000fe200008e0617 */
[----:B------:R-:W-:Y:S01]  /*0900*/  LEA R26, P1, R10, UR14, 0x2 ;  /* 0x0000000e0a1a7c11 */ /* 0x000fe2000f8210ff */
[----:B------:R-:W3:Y:S01]  /*0910*/  LDG.E R17, desc[UR10][R16.64] ;  /* 0x0000000a10117981 */ /* 0x000ee2000c1e1900 */
[----:B------:R-:W-:Y:S02]  /*0920*/  LEA.HI.X R25, R0, UR15, R25, 0x2, P0 ;  /* 0x0000000f00197c11 */ /* 0x000fe400080f1419 */
[----:B------:R-:W-:Y:S01]  /*0930*/  LEA.HI.X R27, R10, UR15, R27, 0x2, P1 ;  /* 0x0000000f0a1b7c11 */ /* 0x000fe200088f141b */
[----:B------:R-:W5:Y:S04]  /*0940*/  LDG.E R12, desc[UR10][R12.64] ;  /* 0x0000000a0c0c7981 */ /* 0x000f68000c1e1900 */
[----:B------:R-:W4:Y:S04]  /*0950*/  LDG.E R25, desc[UR10][R24.64] ;  /* 0x0000000a18197981 */ /* 0x000f28000c1e1900 */
[----:B------:R-:W5:Y:S01]  /*0960*/  LDG.E R27, desc[UR10][R26.64] ;  /* 0x0000000a1a1b7981 */ /* 0x000f62000c1e1900 */
[----:B------:R-:W-:Y:S01]  /*0970*/  UIADD3 UR4, UPT, UPT, UR4, 0x4, URZ ;  /* 0x0000000404047890 */ /* 0x000fe2000fffe0ff */
[----:B------:R-:W-:Y:S01]  /*0980*/  UMOV UR5, URZ ;  /* 0x000000ff00057c82 */ /* 0x000fe20008000000 */
[----:B--2---:R-:W-:-:S04]  /*0990*/  FFMA R28, R28, R20, R11 ;  /* 0x000000141c1c7223 */ /* 0x004fc8000000000b */
[----:B---3--:R-:W-:-:S04]  /*09a0*/  FFMA R28, R17, R14, R28 ;  /* 0x0000000e111c7223 */ /* 0x008fc8000000001c */
[----:B----4-:R-:W-:-:S04]  /*09b0*/  FFMA R28, R25, R8, R28 ;  /* 0x00000008191c7223 */ /* 0x010fc8000000001c */
[----:B-----5:R-:W-:-:S07]  /*09c0*/  FFMA R11, R27, R12, R28 ;  /* 0x0000000c1b0b7223 */ /* 0x020fce000000001c */
.L_x_14:
[----:B------:R-:W-:Y:S05]  /*09d0*/  BRA.U !UP0, `(.L_x_11) ;  /* 0x0000000108dc7547 */ /* 0x000fea000b800000 */
[----:B------:R-:W-:Y:S02]  /*09e0*/  UISETP.NE.U32.AND UP1, UPT, UR12, 0x1, UPT ;  /* 0x000000010c00788c */ /* 0x000fe4000bf25070 */
[----:B------:R-:W-:Y:S02]  /*09f0*/  ULOP3.LUT UR6, UR8, 0x1, URZ, 0xc0, !UPT ;  /* 0x0000000108067892 */ /* 0x000fe4000f8ec0ff */
[----:B------:R-:W-:Y:S02]  /*0a00*/  UISETP.NE.AND.EX UP1, UPT, URZ, URZ, UPT, UP1 ;  /* 0x000000ffff00728c */ /* 0x000fe4000bf25310 */
[----:B------:R-:W-:-:S04]  /*0a10*/  UISETP.NE.U32.AND UP0, UPT, UR6, 0x1, UPT ;  /* 0x000000010600788c */ /* 0x000fc8000bf05070 */
[----:B------:R-:W-:-:S03]  /*0a20*/  UISETP.NE.U32.AND.EX UP0, UPT, URZ, URZ, UPT, UP0 ;  /* 0x000000ffff00728c */ /* 0x000fc6000bf05100 */
[----:B------:R-:W-:Y:S08]  /*0a30*/  BRA.U !UP1, `(.L_x_15) ;  /* 0x00000001097c7547 */ /* 0x000ff0000b800000 */
[----:B------:R-:W0:Y:S01]  /*0a40*/  LDCU.64 UR6, c[0x0][0x398] ;  /* 0x00007300ff0677ac */ /* 0x000e220008000a00 */
[----:B------:R-:W-:Y:S01]  /*0a50*/  IADD3 R0, P0, PT, R6, UR4, RZ ;  /* 0x0000000406007c10 */ /* 0x000fe2000ff1e0ff */
[C---:B------:R-:W-:Y:S01]  /*0a60*/  IMAD R10, R2.reuse, UR5, RZ ;  /* 0x00000005020a7c24 */ /* 0x040fe2000f8e02ff */
[----:B------:R-:W1:Y:S01]  /*0a70*/  LDCU.64 UR8, c[0x0][0x3a0] ;  /* 0x00007400ff0877ac */ /* 0x000e620008000a00 */
[----:B------:R-:W-:Y:S01]  /*0a80*/  IMAD.MOV.U32 R20, RZ, RZ, R4 ;  /* 0x000000ffff147224 */ /* 0x000fe200078e0004 */
[----:B------:R-:W-:Y:S01]  /*0a90*/  IADD3.X R9, PT, PT, R23, UR5, RZ, P0, !PT ;  /* 0x0000000517097c10 */ /* 0x000fe200087fe4ff */
[----:B------:R-:W-:Y:S01]  /*0aa0*/  IMAD.MOV.U32 R21, RZ, RZ, R5 ;  /* 0x000000ffff157224 */ /* 0x000fe200078e0005 */
[----:B------:R-:W-:Y:S02]  /*0ab0*/  UIADD3 UR12, UPT, UPT, UR4, 0x1, URZ ;  /* 0x00000001040c7890 */ /* 0x000fe4000fffe0ff */
[----:B------:R-:W-:Y:S02]  /*0ac0*/  IMAD R15, R3, UR4, R10 ;  /* 0x00000004030f7c24 */ /* 0x000fe4000f8e020a */
[----:B------:R-:W-:-:S04]  /*0ad0*/  IMAD.WIDE.U32 R12, R2, UR4, R20 ;  /* 0x00000004020c7c25 */ /* 0x000fc8000f8e0014 */
[----:B------:R-:W-:Y:S01]  /*0ae0*/  IMAD.WIDE.U32 R20, R2, UR12, R20 ;  /* 0x0000000c02147c25 */ /* 0x000fe2000f8e0014 */
[----:B------:R-:W-:Y:S02]  /*0af0*/  IADD3 R15, PT, PT, R13, R15, RZ ;  /* 0x0000000f0d0f7210 */ /* 0x000fe40007ffe0ff */
[----:B0-----:R-:W-:Y:S01]  /*0b00*/  LEA R8, P0, R0, UR6, 0x2 ;  /* 0x0000000600087c11 */ /* 0x001fe2000f8010ff */
[----:B------:R-:W-:-:S03]  /*0b10*/  IMAD R17, R3, UR12, R21 ;  /* 0x0000000c03117c24 */ /* 0x000fc6000f8e0215 */
[----:B------:R-:W-:Y:S02]  /*0b20*/  LEA.HI.X R9, R0, UR7, R9, 0x2, P0 ;  /* 0x0000000700097c11 */ /* 0x000fe400080f1409 */
[----:B------:R-:W-:Y:S02]  /*0b30*/  IADD3 R0, P1, PT, R6, UR12, RZ ;  /* 0x0000000c06007c10 */ /* 0x000fe4000ff3e0ff */
[----:B-1----:R-:W-:Y:S01]  /*0b40*/  LEA R24, P0, R12, UR8, 0x2 ;  /* 0x000000080c187c11 */ /* 0x002fe2000f8010ff */
[----:B------:R-:W2:Y:S01]  /*0b50*/  LDG.E R8, desc[UR10][R8.64] ;  /* 0x0000000a08087981 */ /* 0x000ea2000c1e1900 */
[----:B------:R-:W-:Y:S01]  /*0b60*/  LEA R14, P2, R20, UR8, 0x2 ;  /* 0x00000008140e7c11 */ /* 0x000fe2000f8410ff */
[----:B------:R-:W-:Y:S01]  /*0b70*/  IMAD.X R13, RZ, RZ, R23, P1 ;  /* 0x000000ffff0d7224 */ /* 0x000fe200008e0617 */
[----:B------:R-:W-:Y:S02]  /*0b80*/  LEA R16, P1, R0, UR6, 0x2 ;  /* 0x0000000600107c11 */ /* 0x000fe4000f8210ff */
[----:B------:R-:W-:-:S02]  /*0b90*/  LEA.HI.X R25, R12, UR9, R15, 0x2, P0 ;  /* 0x000000090c197c11 */ /* 0x000fc400080f140f */
[----:B------:R-:W-:Y:S02]  /*0ba0*/  LEA.HI.X R15, R20, UR9, R17, 0x2, P2 ;  /* 0x00000009140f7c11 */ /* 0x000fe400090f1411 */
[----:B------:R-:W-:Y:S01]  /*0bb0*/  LEA.HI.X R17, R0, UR7, R13, 0x2, P1 ;  /* 0x0000000700117c11 */ /* 0x000fe200088f140d */
[----:B------:R-:W2:Y:S04]  /*0bc0*/  LDG.E R24, desc[UR10][R24.64] ;  /* 0x0000000a18187981 */ /* 0x000ea8000c1e1900 */
[----:B------:R-:W3:Y:S04]  /*0bd0*/  LDG.E R16, desc[UR10][R16.64] ;  /* 0x0000000a10107981 */ /* 0x000ee8000c1e1900 */
[----:B------:R-:W3:Y:S01]  /*0be0*/  LDG.E R14, desc[UR10][R14.64] ;  /* 0x0000000a0e0e7981 */ /* 0x000ee2000c1e1900 */
[----:B------:R-:W-:Y:S01]  /*0bf0*/  UIADD3 UR4, UPT, UPT, UR4, 0x2, URZ ;  /* 0x0000000204047890 */ /* 0x000fe2000fffe0ff */
[----:B------:R-:W-:Y:S01]  /*0c00*/  UMOV UR5, URZ ;  /* 0x000000ff00057c82 */ /* 0x000fe20008000000 */
[----:B--2---:R-:W-:-:S04]  /*0c10*/  FFMA R11, R8, R24, R11 ;  /* 0x00000018080b7223 */ /* 0x004fc8000000000b */
[----:B---3--:R-:W-:-:S07]  /*0c20*/  FFMA R11, R16, R14, R11 ;  /* 0x0000000e100b7223 */ /* 0x008fce000000000b */
.L_x_15:
[----:B------:R-:W-:Y:S05]  /*0c30*/  BRA.U UP0, `(.L_x_11) ;  /* 0x0000000100447547 */ /* 0x000fea000b800000 */
[----:B------:R-:W0:Y:S01]  /*0c40*/  LDCU.64 UR6, c[0x0][0x398] ;  /* 0x00007300ff0677ac */ /* 0x000e220008000a00 */
[----:B------:R-:W-:Y:S01]  /*0c50*/  IMAD R0, R2, UR5, RZ ;  /* 0x0000000502007c24 */ /* 0x000fe2000f8e02ff */
[----:B------:R-:W-:Y:S01]  /*0c60*/  IADD3 R7, P0, PT, R6, UR4, RZ ;  /* 0x0000000406077c10 */ /* 0x000fe2000ff1e0ff */
[----:B------:R-:W-:Y:S01]  /*0c70*/  IMAD.MOV.U32 R8, RZ, RZ, R4 ;  /* 0x000000ffff087224 */ /* 0x000fe200078e0004 */
[----:B------:R-:W1:Y:S01]  /*0c80*/  LDCU.64 UR8, c[0x0][0x3a0] ;  /* 0x00007400ff0877ac */ /* 0x000e620008000a00 */
[----:B------:R-:W-:Y:S02]  /*0c90*/  IMAD.MOV.U32 R9, RZ, RZ, R5 ;  /* 0x000000ffff097224 */ /* 0x000fe400078e0005 */
[----:B------:R-:W-:Y:S01]  /*0ca0*/  IMAD R13, R3, UR4, R0 ;  /* 0x00000004030d7c24 */ /* 0x000fe2000f8e0200 */
[----:B------:R-:W-:Y:S01]  /*0cb0*/  IADD3.X R0, PT, PT, R23, UR5, RZ, P0, !PT ;  /* 0x0000000517007c10 */ /* 0x000fe200087fe4ff */
[----:B------:R-:W-:-:S04]  /*0cc0*/  IMAD.WIDE.U32 R8, R2, UR4, R8 ;  /* 0x0000000402087c25 */ /* 0x000fc8000f8e0008 */
[----:B------:R-:W-:Y:S01]  /*0cd0*/  IMAD.IADD R9, R9, 0x1, R13 ;  /* 0x0000000109097824 */ /* 0x000fe200078e020d */
[C---:B0-----:R-:W-:Y:S02]  /*0ce0*/  LEA R6, P0, R7.reuse, UR6, 0x2 ;  /* 0x0000000607067c11 */ /* 0x041fe4000f8010ff */
[C---:B-1----:R-:W-:Y:S02]  /*0cf0*/  LEA R12, P1, R8.reuse, UR8, 0x2 ;  /* 0x00000008080c7c11 */ /* 0x042fe4000f8210ff */
[----:B------:R-:W-:Y:S02]  /*0d00*/  LEA.HI.X R7, R7, UR7, R0, 0x2, P0 ;  /* 0x0000000707077c11 */ /* 0x000fe400080f1400 */
[----:B------:R-:W-:-:S03]  /*0d10*/  LEA.HI.X R13, R8, UR9, R9, 0x2, P1 ;  /* 0x00000009080d7c11 */ /* 0x000fc600088f1409 */
[----:B------:R-:W2:Y:S04]  /*0d20*/  LDG.E R6, desc[UR10][R6.64] ;  /* 0x0000000a06067981 */ /* 0x000ea8000c1e1900 */
[----:B------:R-:W2:Y:S02]  /*0d30*/  LDG.E R12, desc[UR10][R12.64] ;  /* 0x0000000a0c0c7981 */ /* 0x000ea4000c1e1900 */
[----:B--2---:R-:W-:-:S07]  /*0d40*/  FFMA R11, R6, R12, R11 ;  /* 0x0000000c060b7223 */ /* 0x004fce000000000b */
.L_x_11:
[----:B------:R-:W0:Y:S01]  /*0d50*/  LDCU.64 UR6, c[0x0][0x3a8] ;  /* 0x00007500ff0677ac */ /* 0x000e220008000a00 */
[C---:B------:R-:W-:Y:S01]  /*0d60*/  IMAD.WIDE.U32 R4, R19.reuse, R2, R4 ;  /* 0x0000000213047225 */ /* 0x040fe200078e0004 */
[----:B------:R-:W1:Y:S03]  /*0d70*/  LDCU UR4, c[0x0][0x3b0] ;  /* 0x00007600ff0477ac */ /* 0x000e660008000800 */
[----:B------:R-:W-:Y:S01]  /*0d80*/  IMAD R3, R19, R3, R5 ;  /* 0x0000000313037224 */ /* 0x000fe200078e0205 */
[----:B0-----:R-:W-:-:S04]  /*0d90*/  LEA R2, P0, R4, UR6, 0x2 ;  /* 0x0000000604027c11 */ /* 0x001fc8000f8010ff */
[----:B------:R-:W-:Y:S01]  /*0da0*/  LEA.HI.X R3, R4, UR7, R3, 0x2, P0 ;  /* 0x0000000704037c11 */ /* 0x000fe200080f1403 */
[----:B-1----:R-:W-:-:S05]  /*0db0*/  FMUL R11, R11, UR4 ;  /* 0x000000040b0b7c20 */ /* 0x002fca0008400000 */
[----:B------:R-:W-:Y:S01]  /*0dc0*/  STG.E desc[UR10][R2.64], R11 ;  /* 0x0000000b02007986 */ /* 0x000fe2000c10190a */
[----:B------:R-:W-:Y:S05]  /*0dd0*/  EXIT ;  /* 0x000000000000794d */ /* 0x000fea0003800000 */
.L_x_16:
        /* <DEDUP_REMOVED lines=10> */
.L_x_25:


//--------------------- .text._Z7gemm_v0mmmPKfS0_Pff --------------------------
	.section	.text._Z7gemm_v0mmmPKfS0_Pff,"ax",@progbits
	.align	128
        .global         _Z7gemm_v0mmmPKfS0_Pff
        .type           _Z7gemm_v0mmmPKfS0_Pff,@function
        .size           _Z7gemm_v0mmmPKfS0_Pff,(.L_x_26 - _Z7gemm_v0mmmPKfS0_Pff)
        .other          _Z7gemm_v0mmmPKfS0_Pff,@"STO_CUDA_ENTRY STV_DEFAULT"
_Z7gemm_v0mmmPKfS0_Pff:
.text._Z7gemm_v0mmmPKfS0_Pff:
        /* <DEDUP_REMOVED lines=49> */
.L_x_19:
        /* <DEDUP_REMOVED lines=48> */
.L_x_18:
        /* <DEDUP_REMOVED lines=60> */
.L_x_20:
        /* <DEDUP_REMOVED lines=38> */
.L_x_21:
        /* <DEDUP_REMOVED lines=18> */
.L_x_17:
        /* <DEDUP_REMOVED lines=9> */
.L_x_22:
        /* <DEDUP_REMOVED lines=10> */
.L_x_26:


//--------------------- .nv.shared._Z11gemm_sharedmmmmPKfS0_Pff --------------------------
	.section	.nv.shared._Z11gemm_sharedmmmmPKfS0_Pff,"aw",@nobits
	.sectionflags	@""
	.align	4
.nv.shared._Z11gemm_sharedmmmmPKfS0_Pff:
	.zero		3072


//--------------------- .nv.shared.reserved.0     --------------------------
	.section	.nv.shared.reserved.0,"aw",@nobits
	.weak		__nv_reservedSMEM_offset_0_alias
	.size		__nv_reservedSMEM_offset_0_alias, 0, 64
	.other		__nv_reservedSMEM_offset_0_alias,@"STO_CUDA_RESERVED_SHARED STV_DEFAULT"
__nv_reservedSMEM_offset_0_alias:
	.zero		0
	.zero		64


//--------------------- .nv.constant0._Z11gemm_sharedmmmmPKfS0_Pff --------------------------
	.section	.nv.constant0._Z11gemm_sharedmmmmPKfS0_Pff,"a",@progbits
	.sectionflags	@""
	.align	4
.nv.constant0._Z11gemm_sharedmmmmPKfS0_Pff:
	.zero		956


//--------------------- .nv.constant0._Z14gemm_v1_globalmmmPKfS0_Pff --------------------------
	.section	.nv.constant0._Z14gemm_v1_globalmmmPKfS0_Pff,"a",@progbits
	.sectionflags	@""
	.align	4
.nv.constant0._Z14gemm_v1_globalmmmPKfS0_Pff:
	.zero		948


//--------------------- .nv.constant0._Z7gemm_v0mmmPKfS0_Pff --------------------------
	.section	.nv.constant0._Z7gemm_v0mmmPKfS0_Pff,"a",@progbits
	.sectionflags	@""
	.align	4
.nv.constant0._Z7gemm_v0mmmPKfS0_Pff:
	.zero		948


//--------------------- SYMBOLS --------------------------

	.type		.nv.reservedSmem.offset0,@object
	.size		.nv.reservedSmem.offset0,0x4
	.type		.nv.reservedSmem.cap,@object
	.size		.nv.reservedSmem.cap,0x4
